//
// Generated by NVIDIA NVVM Compiler
//
// Compiler Build ID: CL-36424714
// Cuda compilation tools, release 13.0, V13.0.88
// Based on NVVM 20.0.0
//

.version 9.0
.target sm_100
.address_size 64

	// .globl	_Z12renderKernelPhiif
.global .align 4 .b8 __cudart_i2opi_f[24] = {65, 144, 67, 60, 153, 149, 98, 219, 192, 221, 52, 245, 209, 87, 39, 252, 41, 21, 68, 78, 110, 131, 249, 162};

.visible .entry _Z12renderKernelPhiif(
	.param .u64 .ptr .align 1 _Z12renderKernelPhiif_param_0,
	.param .u32 _Z12renderKernelPhiif_param_1,
	.param .u32 _Z12renderKernelPhiif_param_2,
	.param .f32 _Z12renderKernelPhiif_param_3
)
{
	.local .align 4 .b8 	__local_depot0[28];
	.reg .b64 	%SP;
	.reg .b64 	%SPL;
	.reg .pred 	%p<62>;
	.reg .b16 	%rs<2>;
	.reg .b32 	%r<229>;
	.reg .b32 	%f<225>;
	.reg .b64 	%rd<97>;
	.reg .b64 	%fd<11>;

	mov.u64 	%SPL, __local_depot0;
	ld.param.u64 	%rd37, [_Z12renderKernelPhiif_param_0];
	ld.param.u32 	%r82, [_Z12renderKernelPhiif_param_1];
	ld.param.u32 	%r84, [_Z12renderKernelPhiif_param_2];
	ld.param.f32 	%f58, [_Z12renderKernelPhiif_param_3];
	add.u64 	%rd1, %SPL, 0;
	mov.u32 	%r85, %ctaid.x;
	mov.u32 	%r86, %ntid.x;
	mov.u32 	%r87, %tid.x;
	mad.lo.s32 	%r1, %r85, %r86, %r87;
	mov.u32 	%r88, %ctaid.y;
	mov.u32 	%r89, %ntid.y;
	mov.u32 	%r90, %tid.y;
	mad.lo.s32 	%r91, %r88, %r89, %r90;
	setp.ge.s32 	%p1, %r1, %r82;
	setp.ge.s32 	%p2, %r91, %r84;
	or.pred  	%p3, %p1, %p2;
	@%p3 bra 	$L__BB0_57;
	mad.lo.s32 	%r3, %r82, %r91, %r1;
	cvt.rn.f32.s32 	%f59, %r1;
	cvt.rn.f32.s32 	%f60, %r82;
	div.rn.f32 	%f1, %f59, %f60;
	cvt.rn.f32.u32 	%f61, %r91;
	cvt.rn.f32.u32 	%f62, %r84;
	div.rn.f32 	%f2, %f61, %f62;
	mul.f32 	%f3, %f58, 0f3F000000;
	mul.f32 	%f63, %f3, 0f3F22F983;
	cvt.rni.s32.f32 	%r210, %f63;
	cvt.rn.f32.s32 	%f64, %r210;
	fma.rn.f32 	%f65, %f64, 0fBFC90FDA, %f3;
	fma.rn.f32 	%f66, %f64, 0fB3A22168, %f65;
	fma.rn.f32 	%f214, %f64, 0fA7C234C5, %f66;
	abs.f32 	%f5, %f3;
	setp.ltu.f32 	%p4, %f5, 0f47CE4780;
	@%p4 bra 	$L__BB0_9;
	setp.neu.f32 	%p5, %f5, 0f7F800000;
	@%p5 bra 	$L__BB0_4;
	mov.f32 	%f69, 0f00000000;
	mul.rn.f32 	%f214, %f3, %f69;
	mov.b32 	%r210, 0;
	bra.uni 	$L__BB0_9;
$L__BB0_4:
	mov.b32 	%r5, %f3;
	shl.b32 	%r93, %r5, 8;
	or.b32  	%r6, %r93, -2147483648;
	mov.b64 	%rd84, 0;
	mov.b32 	%r207, 0;
	mov.u64 	%rd82, __cudart_i2opi_f;
	mov.u64 	%rd83, %rd1;
$L__BB0_5:
	.pragma "nounroll";
	ld.global.nc.u32 	%r94, [%rd82];
	mad.wide.u32 	%rd41, %r94, %r6, %rd84;
	shr.u64 	%rd84, %rd41, 32;
	st.local.u32 	[%rd83], %rd41;
	add.s32 	%r207, %r207, 1;
	add.s64 	%rd83, %rd83, 4;
	add.s64 	%rd82, %rd82, 4;
	setp.ne.s32 	%p6, %r207, 6;
	@%p6 bra 	$L__BB0_5;
	shr.u32 	%r95, %r5, 23;
	st.local.u32 	[%rd1+24], %rd84;
	and.b32  	%r9, %r95, 31;
	and.b32  	%r96, %r95, 224;
	add.s32 	%r97, %r96, -128;
	shr.u32 	%r98, %r97, 5;
	mul.wide.u32 	%rd42, %r98, 4;
	sub.s64 	%rd8, %rd1, %rd42;
	ld.local.u32 	%r208, [%rd8+24];
	ld.local.u32 	%r209, [%rd8+20];
	setp.eq.s32 	%p7, %r9, 0;
	@%p7 bra 	$L__BB0_8;
	shf.l.wrap.b32 	%r208, %r209, %r208, %r9;
	ld.local.u32 	%r99, [%rd8+16];
	shf.l.wrap.b32 	%r209, %r99, %r209, %r9;
$L__BB0_8:
	shr.u32 	%r100, %r208, 30;
	shf.l.wrap.b32 	%r101, %r209, %r208, 2;
	shl.b32 	%r102, %r209, 2;
	shr.u32 	%r103, %r101, 31;
	add.s32 	%r104, %r103, %r100;
	neg.s32 	%r105, %r104;
	setp.lt.s32 	%p8, %r5, 0;
	selp.b32 	%r210, %r105, %r104, %p8;
	xor.b32  	%r106, %r101, %r5;
	shr.s32 	%r107, %r101, 31;
	xor.b32  	%r108, %r107, %r101;
	xor.b32  	%r109, %r107, %r102;
	cvt.u64.u32 	%rd43, %r108;
	shl.b64 	%rd44, %rd43, 32;
	cvt.u64.u32 	%rd45, %r109;
	or.b64  	%rd46, %rd44, %rd45;
	cvt.rn.f64.s64 	%fd1, %rd46;
	mul.f64 	%fd2, %fd1, 0d3BF921FB54442D19;
	cvt.rn.f32.f64 	%f67, %fd2;
	neg.f32 	%f68, %f67;
	setp.lt.s32 	%p9, %r106, 0;
	selp.f32 	%f214, %f68, %f67, %p9;
$L__BB0_9:
	mul.rn.f32 	%f70, %f214, %f214;
	and.b32  	%r111, %r210, 1;
	setp.eq.b32 	%p10, %r111, 1;
	selp.f32 	%f71, 0f3F800000, %f214, %p10;
	fma.rn.f32 	%f72, %f70, %f71, 0f00000000;
	fma.rn.f32 	%f73, %f70, 0f37CBAC00, 0fBAB607ED;
	selp.f32 	%f74, %f73, 0fB94D4153, %p10;
	selp.f32 	%f75, 0f3D2AAABB, 0f3C0885E4, %p10;
	fma.rn.f32 	%f76, %f74, %f70, %f75;
	selp.f32 	%f77, 0fBEFFFFFF, 0fBE2AAAA8, %p10;
	fma.rn.f32 	%f78, %f76, %f70, %f77;
	fma.rn.f32 	%f79, %f78, %f72, %f71;
	and.b32  	%r112, %r210, 2;
	setp.eq.s32 	%p11, %r112, 0;
	mov.f32 	%f80, 0f00000000;
	sub.f32 	%f81, %f80, %f79;
	selp.f32 	%f82, %f79, %f81, %p11;
	add.f32 	%f83, %f1, 0fBF000000;
	fma.rn.f32 	%f9, %f82, 0f3E99999A, %f83;
	mul.f32 	%f10, %f58, 0f3F333333;
	mul.f32 	%f84, %f10, 0f3F22F983;
	cvt.rni.s32.f32 	%r214, %f84;
	cvt.rn.f32.s32 	%f85, %r214;
	fma.rn.f32 	%f86, %f85, 0fBFC90FDA, %f10;
	fma.rn.f32 	%f87, %f85, 0fB3A22168, %f86;
	fma.rn.f32 	%f215, %f85, 0fA7C234C5, %f87;
	abs.f32 	%f12, %f10;
	setp.ltu.f32 	%p12, %f12, 0f47CE4780;
	@%p12 bra 	$L__BB0_17;
	setp.neu.f32 	%p13, %f12, 0f7F800000;
	@%p13 bra 	$L__BB0_12;
	mov.f32 	%f90, 0f00000000;
	mul.rn.f32 	%f215, %f10, %f90;
	mov.b32 	%r214, 0;
	bra.uni 	$L__BB0_17;
$L__BB0_12:
	mov.b32 	%r19, %f10;
	shl.b32 	%r114, %r19, 8;
	or.b32  	%r20, %r114, -2147483648;
	mov.b64 	%rd87, 0;
	mov.b32 	%r211, 0;
	mov.u64 	%rd85, __cudart_i2opi_f;
	mov.u64 	%rd86, %rd1;
$L__BB0_13:
	.pragma "nounroll";
	ld.global.nc.u32 	%r115, [%rd85];
	mad.wide.u32 	%rd49, %r115, %r20, %rd87;
	shr.u64 	%rd87, %rd49, 32;
	st.local.u32 	[%rd86], %rd49;
	add.s32 	%r211, %r211, 1;
	add.s64 	%rd86, %rd86, 4;
	add.s64 	%rd85, %rd85, 4;
	setp.ne.s32 	%p14, %r211, 6;
	@%p14 bra 	$L__BB0_13;
	shr.u32 	%r116, %r19, 23;
	st.local.u32 	[%rd1+24], %rd87;
	and.b32  	%r23, %r116, 31;
	and.b32  	%r117, %r116, 224;
	add.s32 	%r118, %r117, -128;
	shr.u32 	%r119, %r118, 5;
	mul.wide.u32 	%rd50, %r119, 4;
	sub.s64 	%rd15, %rd1, %rd50;
	ld.local.u32 	%r212, [%rd15+24];
	ld.local.u32 	%r213, [%rd15+20];
	setp.eq.s32 	%p15, %r23, 0;
	@%p15 bra 	$L__BB0_16;
	shf.l.wrap.b32 	%r212, %r213, %r212, %r23;
	ld.local.u32 	%r120, [%rd15+16];
	shf.l.wrap.b32 	%r213, %r120, %r213, %r23;
$L__BB0_16:
	shr.u32 	%r121, %r212, 30;
	shf.l.wrap.b32 	%r122, %r213, %r212, 2;
	shl.b32 	%r123, %r213, 2;
	shr.u32 	%r124, %r122, 31;
	add.s32 	%r125, %r124, %r121;
	neg.s32 	%r126, %r125;
	setp.lt.s32 	%p16, %r19, 0;
	selp.b32 	%r214, %r126, %r125, %p16;
	xor.b32  	%r127, %r122, %r19;
	shr.s32 	%r128, %r122, 31;
	xor.b32  	%r129, %r128, %r122;
	xor.b32  	%r130, %r128, %r123;
	cvt.u64.u32 	%rd51, %r129;
	shl.b64 	%rd52, %rd51, 32;
	cvt.u64.u32 	%rd53, %r130;
	or.b64  	%rd54, %rd52, %rd53;
	cvt.rn.f64.s64 	%fd3, %rd54;
	mul.f64 	%fd4, %fd3, 0d3BF921FB54442D19;
	cvt.rn.f32.f64 	%f88, %fd4;
	neg.f32 	%f89, %f88;
	setp.lt.s32 	%p17, %r127, 0;
	selp.f32 	%f215, %f89, %f88, %p17;
$L__BB0_17:
	add.s32 	%r132, %r214, 1;
	mul.rn.f32 	%f91, %f215, %f215;
	and.b32  	%r133, %r214, 1;
	setp.eq.b32 	%p18, %r133, 1;
	selp.f32 	%f92, %f215, 0f3F800000, %p18;
	fma.rn.f32 	%f93, %f91, %f92, 0f00000000;
	fma.rn.f32 	%f94, %f91, 0f37CBAC00, 0fBAB607ED;
	selp.f32 	%f95, 0fB94D4153, %f94, %p18;
	selp.f32 	%f96, 0f3C0885E4, 0f3D2AAABB, %p18;
	fma.rn.f32 	%f97, %f95, %f91, %f96;
	selp.f32 	%f98, 0fBE2AAAA8, 0fBEFFFFFF, %p18;
	fma.rn.f32 	%f99, %f97, %f91, %f98;
	fma.rn.f32 	%f100, %f99, %f93, %f92;
	and.b32  	%r134, %r132, 2;
	setp.eq.s32 	%p19, %r134, 0;
	mov.f32 	%f101, 0f00000000;
	sub.f32 	%f102, %f101, %f100;
	selp.f32 	%f103, %f100, %f102, %p19;
	add.f32 	%f104, %f2, 0fBF000000;
	fma.rn.f32 	%f105, %f103, 0f3E99999A, %f104;
	mul.f32 	%f106, %f105, %f105;
	fma.rn.f32 	%f16, %f9, %f9, %f106;
	fma.rn.f32 	%f17, %f1, 0f41200000, %f58;
	mul.f32 	%f107, %f17, 0f3F22F983;
	cvt.rni.s32.f32 	%r218, %f107;
	cvt.rn.f32.s32 	%f108, %r218;
	fma.rn.f32 	%f109, %f108, 0fBFC90FDA, %f17;
	fma.rn.f32 	%f110, %f108, 0fB3A22168, %f109;
	fma.rn.f32 	%f216, %f108, 0fA7C234C5, %f110;
	abs.f32 	%f19, %f17;
	setp.ltu.f32 	%p20, %f19, 0f47CE4780;
	@%p20 bra 	$L__BB0_25;
	setp.neu.f32 	%p21, %f19, 0f7F800000;
	@%p21 bra 	$L__BB0_20;
	mov.f32 	%f113, 0f00000000;
	mul.rn.f32 	%f216, %f17, %f113;
	mov.b32 	%r218, 0;
	bra.uni 	$L__BB0_25;
$L__BB0_20:
	mov.b32 	%r33, %f17;
	shl.b32 	%r136, %r33, 8;
	or.b32  	%r34, %r136, -2147483648;
	mov.b64 	%rd90, 0;
	mov.b32 	%r215, 0;
	mov.u64 	%rd88, __cudart_i2opi_f;
	mov.u64 	%rd89, %rd1;
$L__BB0_21:
	.pragma "nounroll";
	ld.global.nc.u32 	%r137, [%rd88];
	mad.wide.u32 	%rd57, %r137, %r34, %rd90;
	shr.u64 	%rd90, %rd57, 32;
	st.local.u32 	[%rd89], %rd57;
	add.s32 	%r215, %r215, 1;
	add.s64 	%rd89, %rd89, 4;
	add.s64 	%rd88, %rd88, 4;
	setp.ne.s32 	%p22, %r215, 6;
	@%p22 bra 	$L__BB0_21;
	shr.u32 	%r138, %r33, 23;
	st.local.u32 	[%rd1+24], %rd90;
	and.b32  	%r37, %r138, 31;
	and.b32  	%r139, %r138, 224;
	add.s32 	%r140, %r139, -128;
	shr.u32 	%r141, %r140, 5;
	mul.wide.u32 	%rd58, %r141, 4;
	sub.s64 	%rd22, %rd1, %rd58;
	ld.local.u32 	%r216, [%rd22+24];
	ld.local.u32 	%r217, [%rd22+20];
	setp.eq.s32 	%p23, %r37, 0;
	@%p23 bra 	$L__BB0_24;
	shf.l.wrap.b32 	%r216, %r217, %r216, %r37;
	ld.local.u32 	%r142, [%rd22+16];
	shf.l.wrap.b32 	%r217, %r142, %r217, %r37;
$L__BB0_24:
	shr.u32 	%r143, %r216, 30;
	shf.l.wrap.b32 	%r144, %r217, %r216, 2;
	shl.b32 	%r145, %r217, 2;
	shr.u32 	%r146, %r144, 31;
	add.s32 	%r147, %r146, %r143;
	neg.s32 	%r148, %r147;
	setp.lt.s32 	%p24, %r33, 0;
	selp.b32 	%r218, %r148, %r147, %p24;
	xor.b32  	%r149, %r144, %r33;
	shr.s32 	%r150, %r144, 31;
	xor.b32  	%r151, %r150, %r144;
	xor.b32  	%r152, %r150, %r145;
	cvt.u64.u32 	%rd59, %r151;
	shl.b64 	%rd60, %rd59, 32;
	cvt.u64.u32 	%rd61, %r152;
	or.b64  	%rd62, %rd60, %rd61;
	cvt.rn.f64.s64 	%fd5, %rd62;
	mul.f64 	%fd6, %fd5, 0d3BF921FB54442D19;
	cvt.rn.f32.f64 	%f111, %fd6;
	neg.f32 	%f112, %f111;
	setp.lt.s32 	%p25, %r149, 0;
	selp.f32 	%f216, %f112, %f111, %p25;
$L__BB0_25:
	mul.rn.f32 	%f114, %f216, %f216;
	and.b32  	%r154, %r218, 1;
	setp.eq.b32 	%p26, %r154, 1;
	selp.f32 	%f115, 0f3F800000, %f216, %p26;
	fma.rn.f32 	%f116, %f114, %f115, 0f00000000;
	fma.rn.f32 	%f117, %f114, 0f37CBAC00, 0fBAB607ED;
	selp.f32 	%f118, %f117, 0fB94D4153, %p26;
	selp.f32 	%f119, 0f3D2AAABB, 0f3C0885E4, %p26;
	fma.rn.f32 	%f120, %f118, %f114, %f119;
	selp.f32 	%f121, 0fBEFFFFFF, 0fBE2AAAA8, %p26;
	fma.rn.f32 	%f122, %f120, %f114, %f121;
	fma.rn.f32 	%f123, %f122, %f116, %f115;
	and.b32  	%r155, %r218, 2;
	setp.eq.s32 	%p27, %r155, 0;
	mov.f32 	%f124, 0f00000000;
	sub.f32 	%f125, %f124, %f123;
	selp.f32 	%f126, %f123, %f125, %p27;
	fma.rn.f32 	%f23, %f126, 0f3F000000, 0f3F000000;
	mul.f32 	%f127, %f2, 0f41200000;
	fma.rn.f32 	%f24, %f58, 0f3FA66666, %f127;
	mul.f32 	%f128, %f24, 0f3F22F983;
	cvt.rni.s32.f32 	%r222, %f128;
	cvt.rn.f32.s32 	%f129, %r222;
	fma.rn.f32 	%f130, %f129, 0fBFC90FDA, %f24;
	fma.rn.f32 	%f131, %f129, 0fB3A22168, %f130;
	fma.rn.f32 	%f217, %f129, 0fA7C234C5, %f131;
	abs.f32 	%f26, %f24;
	setp.ltu.f32 	%p28, %f26, 0f47CE4780;
	@%p28 bra 	$L__BB0_33;
	setp.neu.f32 	%p29, %f26, 0f7F800000;
	@%p29 bra 	$L__BB0_28;
	mov.f32 	%f134, 0f00000000;
	mul.rn.f32 	%f217, %f24, %f134;
	mov.b32 	%r222, 0;
	bra.uni 	$L__BB0_33;
$L__BB0_28:
	mov.b32 	%r47, %f24;
	shl.b32 	%r157, %r47, 8;
	or.b32  	%r48, %r157, -2147483648;
	mov.b64 	%rd93, 0;
	mov.b32 	%r219, 0;
	mov.u64 	%rd91, __cudart_i2opi_f;
	mov.u64 	%rd92, %rd1;
$L__BB0_29:
	.pragma "nounroll";
	ld.global.nc.u32 	%r158, [%rd91];
	mad.wide.u32 	%rd65, %r158, %r48, %rd93;
	shr.u64 	%rd93, %rd65, 32;
	st.local.u32 	[%rd92], %rd65;
	add.s32 	%r219, %r219, 1;
	add.s64 	%rd92, %rd92, 4;
	add.s64 	%rd91, %rd91, 4;
	setp.ne.s32 	%p30, %r219, 6;
	@%p30 bra 	$L__BB0_29;
	shr.u32 	%r159, %r47, 23;
	st.local.u32 	[%rd1+24], %rd93;
	and.b32  	%r51, %r159, 31;
	and.b32  	%r160, %r159, 224;
	add.s32 	%r161, %r160, -128;
	shr.u32 	%r162, %r161, 5;
	mul.wide.u32 	%rd66, %r162, 4;
	sub.s64 	%rd29, %rd1, %rd66;
	ld.local.u32 	%r220, [%rd29+24];
	ld.local.u32 	%r221, [%rd29+20];
	setp.eq.s32 	%p31, %r51, 0;
	@%p31 bra 	$L__BB0_32;
	shf.l.wrap.b32 	%r220, %r221, %r220, %r51;
	ld.local.u32 	%r163, [%rd29+16];
	shf.l.wrap.b32 	%r221, %r163, %r221, %r51;
$L__BB0_32:
	shr.u32 	%r164, %r220, 30;
	shf.l.wrap.b32 	%r165, %r221, %r220, 2;
	shl.b32 	%r166, %r221, 2;
	shr.u32 	%r167, %r165, 31;
	add.s32 	%r168, %r167, %r164;
	neg.s32 	%r169, %r168;
	setp.lt.s32 	%p32, %r47, 0;
	selp.b32 	%r222, %r169, %r168, %p32;
	xor.b32  	%r170, %r165, %r47;
	shr.s32 	%r171, %r165, 31;
	xor.b32  	%r172, %r171, %r165;
	xor.b32  	%r173, %r171, %r166;
	cvt.u64.u32 	%rd67, %r172;
	shl.b64 	%rd68, %rd67, 32;
	cvt.u64.u32 	%rd69, %r173;
	or.b64  	%rd70, %rd68, %rd69;
	cvt.rn.f64.s64 	%fd7, %rd70;
	mul.f64 	%fd8, %fd7, 0d3BF921FB54442D19;
	cvt.rn.f32.f64 	%f132, %fd8;
	neg.f32 	%f133, %f132;
	setp.lt.s32 	%p33, %r170, 0;
	selp.f32 	%f217, %f133, %f132, %p33;
$L__BB0_33:
	add.s32 	%r175, %r222, 1;
	mul.rn.f32 	%f135, %f217, %f217;
	and.b32  	%r176, %r222, 1;
	setp.eq.b32 	%p34, %r176, 1;
	selp.f32 	%f136, %f217, 0f3F800000, %p34;
	fma.rn.f32 	%f137, %f135, %f136, 0f00000000;
	fma.rn.f32 	%f138, %f135, 0f37CBAC00, 0fBAB607ED;
	selp.f32 	%f139, 0fB94D4153, %f138, %p34;
	selp.f32 	%f140, 0f3C0885E4, 0f3D2AAABB, %p34;
	fma.rn.f32 	%f141, %f139, %f135, %f140;
	selp.f32 	%f142, 0fBE2AAAA8, 0fBEFFFFFF, %p34;
	fma.rn.f32 	%f143, %f141, %f135, %f142;
	fma.rn.f32 	%f144, %f143, %f137, %f136;
	and.b32  	%r177, %r175, 2;
	setp.eq.s32 	%p35, %r177, 0;
	mov.f32 	%f145, 0f00000000;
	sub.f32 	%f146, %f145, %f144;
	selp.f32 	%f147, %f144, %f146, %p35;
	fma.rn.f32 	%f30, %f147, 0f3F000000, 0f3F000000;
	add.f32 	%f148, %f1, %f2;
	mul.f32 	%f149, %f148, 0f40A00000;
	fma.rn.f32 	%f31, %f58, 0f3F4CCCCD, %f149;
	mul.f32 	%f150, %f31, 0f3F22F983;
	cvt.rni.s32.f32 	%r226, %f150;
	cvt.rn.f32.s32 	%f151, %r226;
	fma.rn.f32 	%f152, %f151, 0fBFC90FDA, %f31;
	fma.rn.f32 	%f153, %f151, 0fB3A22168, %f152;
	fma.rn.f32 	%f218, %f151, 0fA7C234C5, %f153;
	abs.f32 	%f33, %f31;
	setp.ltu.f32 	%p36, %f33, 0f47CE4780;
	@%p36 bra 	$L__BB0_41;
	setp.neu.f32 	%p37, %f33, 0f7F800000;
	@%p37 bra 	$L__BB0_36;
	mov.f32 	%f156, 0f00000000;
	mul.rn.f32 	%f218, %f31, %f156;
	mov.b32 	%r226, 0;
	bra.uni 	$L__BB0_41;
$L__BB0_36:
	mov.b32 	%r61, %f31;
	shl.b32 	%r179, %r61, 8;
	or.b32  	%r62, %r179, -2147483648;
	mov.b64 	%rd96, 0;
	mov.b32 	%r223, 0;
	mov.u64 	%rd94, __cudart_i2opi_f;
	mov.u64 	%rd95, %rd1;
$L__BB0_37:
	.pragma "nounroll";
	ld.global.nc.u32 	%r180, [%rd94];
	mad.wide.u32 	%rd73, %r180, %r62, %rd96;
	shr.u64 	%rd96, %rd73, 32;
	st.local.u32 	[%rd95], %rd73;
	add.s32 	%r223, %r223, 1;
	add.s64 	%rd95, %rd95, 4;
	add.s64 	%rd94, %rd94, 4;
	setp.ne.s32 	%p38, %r223, 6;
	@%p38 bra 	$L__BB0_37;
	shr.u32 	%r181, %r61, 23;
	st.local.u32 	[%rd1+24], %rd96;
	and.b32  	%r65, %r181, 31;
	and.b32  	%r182, %r181, 224;
	add.s32 	%r183, %r182, -128;
	shr.u32 	%r184, %r183, 5;
	mul.wide.u32 	%rd74, %r184, 4;
	sub.s64 	%rd36, %rd1, %rd74;
	ld.local.u32 	%r224, [%rd36+24];
	ld.local.u32 	%r225, [%rd36+20];
	setp.eq.s32 	%p39, %r65, 0;
	@%p39 bra 	$L__BB0_40;
	shf.l.wrap.b32 	%r224, %r225, %r224, %r65;
	ld.local.u32 	%r185, [%rd36+16];
	shf.l.wrap.b32 	%r225, %r185, %r225, %r65;
$L__BB0_40:
	shr.u32 	%r186, %r224, 30;
	shf.l.wrap.b32 	%r187, %r225, %r224, 2;
	shl.b32 	%r188, %r225, 2;
	shr.u32 	%r189, %r187, 31;
	add.s32 	%r190, %r189, %r186;
	neg.s32 	%r191, %r190;
	setp.lt.s32 	%p40, %r61, 0;
	selp.b32 	%r226, %r191, %r190, %p40;
	xor.b32  	%r192, %r187, %r61;
	shr.s32 	%r193, %r187, 31;
	xor.b32  	%r194, %r193, %r187;
	xor.b32  	%r195, %r193, %r188;
	cvt.u64.u32 	%rd75, %r194;
	shl.b64 	%rd76, %rd75, 32;
	cvt.u64.u32 	%rd77, %r195;
	or.b64  	%rd78, %rd76, %rd77;
	cvt.rn.f64.s64 	%fd9, %rd78;
	mul.f64 	%fd10, %fd9, 0d3BF921FB54442D19;
	cvt.rn.f32.f64 	%f154, %fd10;
	neg.f32 	%f155, %f154;
	setp.lt.s32 	%p41, %r192, 0;
	selp.f32 	%f218, %f155, %f154, %p41;
$L__BB0_41:
	mul.rn.f32 	%f157, %f218, %f218;
	and.b32  	%r197, %r226, 1;
	setp.eq.b32 	%p42, %r197, 1;
	selp.f32 	%f158, 0f3F800000, %f218, %p42;
	fma.rn.f32 	%f159, %f157, %f158, 0f00000000;
	fma.rn.f32 	%f160, %f157, 0f37CBAC00, 0fBAB607ED;
	selp.f32 	%f161, %f160, 0fB94D4153, %p42;
	selp.f32 	%f162, 0f3D2AAABB, 0f3C0885E4, %p42;
	fma.rn.f32 	%f163, %f161, %f157, %f162;
	selp.f32 	%f164, 0fBEFFFFFF, 0fBE2AAAA8, %p42;
	fma.rn.f32 	%f165, %f163, %f157, %f164;
	fma.rn.f32 	%f166, %f165, %f159, %f158;
	and.b32  	%r198, %r226, 2;
	setp.eq.s32 	%p43, %r198, 0;
	mov.f32 	%f167, 0f00000000;
	sub.f32 	%f168, %f167, %f166;
	selp.f32 	%f169, %f166, %f168, %p43;
	fma.rn.f32 	%f170, %f169, 0f3F000000, 0f3F000000;
	sqrt.rn.f32 	%f171, %f16;
	add.f32 	%f172, %f171, %f23;
	add.f32 	%f173, %f172, %f30;
	add.f32 	%f174, %f173, %f170;
	mul.f32 	%f175, %f174, 0f3E800000;
	fma.rn.f32 	%f176, %f58, 0f3DCCCCCD, %f175;
	cvt.rmi.f32.f32 	%f177, %f176;
	sub.f32 	%f178, %f176, %f177;
	mul.f32 	%f37, %f178, 0f40C00000;
	abs.f32 	%f221, %f37;
	setp.lt.f32 	%p44, %f221, 0f40000000;
	@%p44 bra 	$L__BB0_52;
	setp.gtu.f32 	%p45, %f221, 0f4B800000;
	@%p45 bra 	$L__BB0_49;
	mov.f32 	%f179, 0f40000000;
	div.approx.f32 	%f180, %f221, %f179;
	cvt.rzi.f32.f32 	%f219, %f180;
	fma.rn.f32 	%f40, %f219, 0fC0000000, %f221;
	mov.b32 	%r74, %f40;
	setp.lt.u32 	%p46, %r74, 1073741824;
	@%p46 bra 	$L__BB0_48;
	setp.lt.u32 	%p47, %r74, -2147483647;
	@%p47 bra 	$L__BB0_46;
	add.f32 	%f184, %f219, 0fBF800000;
	setp.lt.f32 	%p50, %f40, 0fC0000000;
	add.f32 	%f185, %f184, 0fBF800000;
	selp.f32 	%f219, %f185, %f184, %p50;
	bra.uni 	$L__BB0_48;
$L__BB0_46:
	add.f32 	%f219, %f219, 0f3F800000;
	setp.ltu.f32 	%p48, %f40, 0f40800000;
	@%p48 bra 	$L__BB0_48;
	add.f32 	%f181, %f219, 0f3F800000;
	fma.rn.f32 	%f182, 0f40000000, 0fC0400000, %f40;
	setp.ge.f32 	%p49, %f182, 0f00000000;
	add.f32 	%f183, %f181, 0f3F800000;
	selp.f32 	%f219, %f183, %f181, %p49;
$L__BB0_48:
	fma.rn.f32 	%f221, %f219, 0fC0000000, %f221;
	bra.uni 	$L__BB0_52;
$L__BB0_49:
	mov.b32 	%r75, %f221;
	and.b32  	%r199, %r75, 8388607;
	or.b32  	%r227, %r199, 1065353216;
	mov.b32 	%f220, %r227;
	and.b32  	%r200, %r75, -8388608;
	add.s32 	%r228, %r200, -1073741824;
	setp.eq.s32 	%p51, %r228, 0;
	@%p51 bra 	$L__BB0_51;
$L__BB0_50:
	min.u32 	%r201, %r228, 192937984;
	add.s32 	%r202, %r227, %r201;
	mov.b32 	%f186, %r202;
	sub.f32 	%f187, %f186, %f186;
	add.f32 	%f188, %f187, %f186;
	sub.f32 	%f189, %f186, %f188;
	mov.f32 	%f190, 0f3F800000;
	fma.rz.f32 	%f191, %f189, %f190, %f188;
	cvt.rzi.f32.f32 	%f192, %f191;
	sub.f32 	%f220, %f186, %f192;
	sub.s32 	%r228, %r228, %r201;
	mov.b32 	%r227, %f220;
	setp.ne.s32 	%p52, %r228, 0;
	setp.ne.s32 	%p53, %r227, 0;
	and.pred  	%p54, %p52, %p53;
	@%p54 bra 	$L__BB0_50;
$L__BB0_51:
	setp.gt.u32 	%p55, %r75, 2139095039;
	selp.f32 	%f194, 0f7FFFFFFF, 0f4B800000, %p55;
	mul.f32 	%f195, %f220, 0f34000000;
	mul.f32 	%f221, %f194, %f195;
$L__BB0_52:
	abs.f32 	%f198, %f221;
	setp.nan.f32 	%p56, %f198, %f198;
	copysign.f32 	%f199, %f37, %f221;
	selp.f32 	%f200, %f221, %f199, %p56;
	add.f32 	%f201, %f200, 0fBF800000;
	abs.f32 	%f202, %f201;
	mov.f32 	%f196, 0f3F800000;
	sub.f32 	%f51, %f196, %f202;
	setp.lt.f32 	%p57, %f37, 0f3F800000;
	mov.f32 	%f224, 0f00000000;
	mov.f32 	%f222, %f196;
	mov.f32 	%f223, %f51;
	@%p57 bra 	$L__BB0_56;
	setp.lt.f32 	%p58, %f37, 0f40000000;
	mov.f32 	%f222, %f51;
	mov.f32 	%f223, %f196;
	@%p58 bra 	$L__BB0_56;
	setp.lt.f32 	%p59, %f37, 0f40400000;
	mov.f32 	%f222, 0f00000000;
	mov.f32 	%f223, %f196;
	mov.f32 	%f224, %f51;
	@%p59 bra 	$L__BB0_56;
	setp.lt.f32 	%p60, %f37, 0f40800000;
	setp.lt.f32 	%p61, %f37, 0f40A00000;
	selp.f32 	%f207, %f51, 0f3F800000, %p61;
	selp.f32 	%f222, 0f00000000, %f207, %p60;
	selp.f32 	%f223, %f51, 0f00000000, %p60;
	selp.f32 	%f208, 0f3F800000, %f51, %p60;
	selp.f32 	%f224, 0f3F800000, %f208, %p61;
$L__BB0_56:
	mul.f32 	%f209, %f224, 0f437F0000;
	cvt.rzi.u32.f32 	%r203, %f209;
	shl.b32 	%r204, %r3, 2;
	cvt.s64.s32 	%rd79, %r204;
	cvta.to.global.u64 	%rd80, %rd37;
	add.s64 	%rd81, %rd80, %rd79;
	st.global.u8 	[%rd81], %r203;
	mul.f32 	%f210, %f223, 0f437F0000;
	cvt.rzi.u32.f32 	%r205, %f210;
	st.global.u8 	[%rd81+1], %r205;
	mul.f32 	%f211, %f222, 0f437F0000;
	cvt.rzi.u32.f32 	%r206, %f211;
	st.global.u8 	[%rd81+2], %r206;
	mov.b16 	%rs1, 255;
	st.global.u8 	[%rd81+3], %rs1;
$L__BB0_57:
	ret;

}


// ===== COMPILED SASS (sm_100) =====

	.target	sm_100

	.elftype	@"ET_EXEC"


//--------------------- .note.nv.tkinfo           --------------------------
	.section	.note.nv.tkinfo,"",@"SHT_NOTE"
	.sectionflags	@"SHF_NOTE_NV_TKINFO"
	.tkinfo
        /*0018*/ 	.word	0x00000002
        /*0030*/ 	.string	""
        /*0030*/ 	.string	"ptxas"
        /*0030*/ 	.string	"Cuda compilation tools, release 13.0, V13.0.88"
        /*0030*/ 	.string	"Build cuda_13.0.r13.0/compiler.36424714_0"
        /*0030*/ 	.string	"-arch sm_100 -m 64 "



//--------------------- .note.nv.cuinfo           --------------------------
	.section	.note.nv.cuinfo,"",@"SHT_NOTE"
	.sectionflags	@"SHF_NOTE_NV_CUINFO"
        /*0018*/ 	.short	0x0002
        /*001a*/ 	.short	0x0064
        /*001c*/ 	.short	0x0082
	.zero		2


//--------------------- .nv.info                  --------------------------
	.section	.nv.info,"",@"SHT_CUDA_INFO"
	.align	4


	//----- nvinfo : EIATTR_REGCOUNT
	.align		4
        /*0000*/ 	.byte	0x04, 0x2f
        /*0002*/ 	.short	(.L_2 - .L_1)
	.align		4
.L_1:
        /*0004*/ 	.word	index@(_Z12renderKernelPhiif)
        /*0008*/ 	.word	0x0000001a


	//----- nvinfo : EIATTR_FRAME_SIZE
	.align		4
.L_2:
        /*000c*/ 	.byte	0x04, 0x11
        /*000e*/ 	.short	(.L_4 - .L_3)
	.align		4
.L_3:
        /*0010*/ 	.word	index@($__internal_1_$__cuda_sm3x_div_rn_noftz_f32_slowpath)
        /*0014*/ 	.word	0x00000020


	//----- nvinfo : EIATTR_FRAME_SIZE
	.align		4
.L_4:
        /*0018*/ 	.byte	0x04, 0x11
        /*001a*/ 	.short	(.L_6 - .L_5)
	.align		4
.L_5:
        /*001c*/ 	.word	index@($__internal_0_$__cuda_sm20_sqrt_rn_f32_slowpath)
        /*0020*/ 	.word	0x00000020


	//----- nvinfo : EIATTR_FRAME_SIZE
	.align		4
.L_6:
        /*0024*/ 	.byte	0x04, 0x11
        /*0026*/ 	.short	(.L_8 - .L_7)
	.align		4
.L_7:
        /*0028*/ 	.word	index@(_Z12renderKernelPhiif)
        /*002c*/ 	.word	0x00000020


	//----- nvinfo : EIATTR_MIN_STACK_SIZE
	.align		4
.L_8:
        /*0030*/ 	.byte	0x04, 0x12
        /*0032*/ 	.short	(.L_10 - .L_9)
	.align		4
.L_9:
        /*0034*/ 	.word	index@(_Z12renderKernelPhiif)
        /*0038*/ 	.word	0x00000020
.L_10:


//--------------------- .nv.compat                --------------------------
	.section	.nv.compat,"",@"SHT_CUDA_COMPAT_INFO"
	.align	4
        /*0000*/ 	.byte	0x02, 0x09, 0x00, 0x00, 0x02, 0x02, 0x01, 0x00, 0x02, 0x05, 0x05, 0x00, 0x03, 0x07, 0x01, 0x01
        /*0010*/ 	.byte	0x02, 0x03, 0x00, 0x00, 0x02, 0x06, 0x01, 0x00, 0x04, 0x0b, 0x08, 0x00, 0x01, 0x00, 0x00, 0x00
        /*0020*/ 	.byte	0x00, 0x00, 0x00, 0x00


//--------------------- .nv.info._Z12renderKernelPhiif --------------------------
	.section	.nv.info._Z12renderKernelPhiif,"",@"SHT_CUDA_INFO"
	.sectionflags	@""
	.align	4


	//----- nvinfo : EIATTR_CUDA_API_VERSION
	.align		4
        /*0000*/ 	.byte	0x04, 0x37
        /*0002*/ 	.short	(.L_12 - .L_11)
.L_11:
        /*0004*/ 	.word	0x00000082


	//----- nvinfo : EIATTR_KPARAM_INFO
	.align		4
.L_12:
        /*0008*/ 	.byte	0x04, 0x17
        /*000a*/ 	.short	(.L_14 - .L_13)
.L_13:
        /*000c*/ 	.word	0x00000000
        /*0010*/ 	.short	0x0003
        /*0012*/ 	.short	0x0010
        /*0014*/ 	.byte	0x00, 0xf0, 0x11, 0x00


	//----- nvinfo : EIATTR_KPARAM_INFO
	.align		4
.L_14:
        /*0018*/ 	.byte	0x04, 0x17
        /*001a*/ 	.short	(.L_16 - .L_15)
.L_15:
        /*001c*/ 	.word	0x00000000
        /*0020*/ 	.short	0x0002
        /*0022*/ 	.short	0x000c
        /*0024*/ 	.byte	0x00, 0xf0, 0x11, 0x00


	//----- nvinfo : EIATTR_KPARAM_INFO
	.align		4
.L_16:
        /*0028*/ 	.byte	0x04, 0x17
        /*002a*/ 	.short	(.L_18 - .L_17)
.L_17:
        /*002c*/ 	.word	0x00000000
        /*0030*/ 	.short	0x0001
        /*0032*/ 	.short	0x0008
        /*0034*/ 	.byte	0x00, 0xf0, 0x11, 0x00


	//----- nvinfo : EIATTR_KPARAM_INFO
	.align		4
.L_18:
        /*0038*/ 	.byte	0x04, 0x17
        /*003a*/ 	.short	(.L_20 - .L_19)
.L_19:
        /*003c*/ 	.word	0x00000000
        /*0040*/ 	.short	0x0000
        /*0042*/ 	.short	0x0000
        /*0044*/ 	.byte	0x00, 0xf5, 0x21, 0x00


	//----- nvinfo : EIATTR_SPARSE_MMA_MASK
	.align		4
.L_20:
        /*0048*/ 	.byte	0x03, 0x50
        /*004a*/ 	.short	0x0000


	//----- nvinfo : EIATTR_MAXREG_COUNT
	.align		4
        /*004c*/ 	.byte	0x03, 0x1b
        /*004e*/ 	.short	0x00ff


	//----- nvinfo : EIATTR_MERCURY_ISA_VERSION
	.align		4
        /*0050*/ 	.byte	0x03, 0x5f
        /*0052*/ 	.short	0x0101


	//----- nvinfo : EIATTR_VRC_CTA_INIT_COUNT
	.align		4
        /*0054*/ 	.byte	0x02, 0x4a
	.zero		1
	.zero		1


	//----- nvinfo : EIATTR_EXIT_INSTR_OFFSETS
	.align		4
        /*0058*/ 	.byte	0x04, 0x1c
        /*005a*/ 	.short	(.L_22 - .L_21)


	//   ....[0]....
.L_21:
        /*005c*/ 	.word	0x000000d0


	//   ....[1]....
        /*0060*/ 	.word	0x00002480


	//----- nvinfo : EIATTR_CRS_STACK_SIZE
	.align		4
.L_22:
        /*0064*/ 	.byte	0x04, 0x1e
        /*0066*/ 	.short	(.L_24 - .L_23)
.L_23:
        /*0068*/ 	.word	0x00000000


	//----- nvinfo : EIATTR_CBANK_PARAM_SIZE
	.align		4
.L_24:
        /*006c*/ 	.byte	0x03, 0x19
        /*006e*/ 	.short	0x0014


	//----- nvinfo : EIATTR_PARAM_CBANK
	.align		4
        /*0070*/ 	.byte	0x04, 0x0a
        /*0072*/ 	.short	(.L_26 - .L_25)
	.align		4
.L_25:
        /*0074*/ 	.word	index@(.nv.constant0._Z12renderKernelPhiif)
        /*0078*/ 	.short	0x0380
        /*007a*/ 	.short	0x0014


	//----- nvinfo : EIATTR_SW_WAR
	.align		4
.L_26:
        /*007c*/ 	.byte	0x04, 0x36
        /*007e*/ 	.short	(.L_28 - .L_27)
.L_27:
        /*0080*/ 	.word	0x00000008
.L_28:


//--------------------- .nv.callgraph             --------------------------
	.section	.nv.callgraph,"",@"SHT_CUDA_CALLGRAPH"
	.align	4
	.sectionentsize	8
	.align		4
        /*0000*/ 	.word	0x00000000
	.align		4
        /*0004*/ 	.word	0xffffffff
	.align		4
        /*0008*/ 	.word	0x00000000
	.align		4
        /*000c*/ 	.word	0xfffffffe
	.align		4
        /*0010*/ 	.word	0x00000000
	.align		4
        /*0014*/ 	.word	0xfffffffd
	.align		4
        /*0018*/ 	.word	0x00000000
	.align		4
        /*001c*/ 	.word	0xfffffffc


//--------------------- .nv.constant4             --------------------------
	.section	.nv.constant4,"a",@progbits
	.align	8
	.align		8
.nv.constant4:
        /*0000*/ 	.dword	__cudart_i2opi_f


//--------------------- .text._Z12renderKernelPhiif --------------------------
	.section	.text._Z12renderKernelPhiif,"ax",@progbits
	.align	128
        .global         _Z12renderKernelPhiif
        .type           _Z12renderKernelPhiif,@function
        .size           _Z12renderKernelPhiif,(.L_x_44 - _Z12renderKernelPhiif)
        .other          _Z12renderKernelPhiif,@"STO_CUDA_ENTRY STV_DEFAULT"
_Z12renderKernelPhiif:
.text._Z12renderKernelPhiif:
[----:B------:R-:W0:Y:S01]  /*0000*/  LDC R1, c[0x0][0x37c] ;  /* 0x0000df00ff017b82 */ /* 0x000e220000000800 */
[----:B------:R-:W1:Y:S07]  /*0010*/  S2R R5, SR_TID.Y ;  /* 0x0000000000057919 */ /* 0x000e6e0000002200 */
[----:B------:R-:W2:Y:S01]  /*0020*/  LDC R3, c[0x0][0x360] ;  /* 0x0000d800ff037b82 */ /* 0x000ea20000000800 */
[----:B------:R-:W3:Y:S01]  /*0030*/  LDCU.64 UR6, c[0x0][0x388] ;  /* 0x00007100ff0677ac */ /* 0x000ee20008000a00 */
[----:B0-----:R-:W-:Y:S01]  /*0040*/  VIADD R1, R1, 0xffffffe0 ;  /* 0xffffffe001017836 */ /* 0x001fe20000000000 */
[----:B------:R-:W2:Y:S05]  /*0050*/  S2R R0, SR_TID.X ;  /* 0x0000000000007919 */ /* 0x000eaa0000002100 */
[----:B------:R-:W1:Y:S08]  /*0060*/  S2UR UR5, SR_CTAID.Y ;  /* 0x00000000000579c3 */ /* 0x000e700000002600 */
[----:B------:R-:W1:Y:S08]  /*0070*/  LDC R2, c[0x0][0x364] ;  /* 0x0000d900ff027b82 */ /* 0x000e700000000800 */
[----:B------:R-:W2:Y:S01]  /*0080*/  S2UR UR4, SR_CTAID.X ;  /* 0x00000000000479c3 */ /* 0x000ea20000002500 */
[----:B-1----:R-:W-:-:S05]  /*0090*/  IMAD R2, R2, UR5, R5 ;  /* 0x0000000502027c24 */ /* 0x002fca000f8e0205 */
[----:B---3--:R-:W-:Y:S01]  /*00a0*/  ISETP.GE.AND P0, PT, R2, UR7, PT ;  /* 0x0000000702007c0c */ /* 0x008fe2000bf06270 */
[----:B--2---:R-:W-:-:S05]  /*00b0*/  IMAD R3, R3, UR4, R0 ;  /* 0x0000000403037c24 */ /* 0x004fca000f8e0200 */
[----:B------:R-:W-:-:S13]  /*00c0*/  ISETP.GE.OR P0, PT, R3, UR6, P0 ;  /* 0x0000000603007c0c */ /* 0x000fda0008706670 */
[----:B------:R-:W-:Y:S05]  /*00d0*/  @P0 EXIT ;  /* 0x000000000000094d */ /* 0x000fea0003800000 */
[----:B------:R-:W-:Y:S01]  /*00e0*/  I2FP.F32.S32 R5, UR6 ;  /* 0x0000000600057c45 */ /* 0x000fe20008201400 */
[----:B------:R-:W-:Y:S01]  /*00f0*/  BSSY.RECONVERGENT B0, `(.L_x_0) ;  /* 0x000000f000007945 */ /* 0x000fe20003800200 */
[----:B------:R-:W-:Y:S01]  /*0100*/  I2FP.F32.S32 R0, R3 ;  /* 0x0000000300007245 */ /* 0x000fe20000201400 */
[----:B------:R-:W-:Y:S01]  /*0110*/  IMAD R6, R2, UR6, R3 ;  /* 0x0000000602067c24 */ /* 0x000fe2000f8e0203 */
[----:B------:R-:W0:Y:S08]  /*0120*/  MUFU.RCP R4, R5 ;  /* 0x0000000500047308 */ /* 0x000e300000001000 */
[----:B------:R-:W1:Y:S01]  /*0130*/  FCHK P0, R0, R5 ;  /* 0x0000000500007302 */ /* 0x000e620000000000 */
[----:B0-----:R-:W-:-:S04]  /*0140*/  FFMA R7, -R5, R4, 1 ;  /* 0x3f80000005077423 */ /* 0x001fc80000000104 */
[----:B------:R-:W-:-:S04]  /*0150*/  FFMA R7, R4, R7, R4 ;  /* 0x0000000704077223 */ /* 0x000fc80000000004 */
[----:B------:R-:W-:-:S04]  /*0160*/  FFMA R4, R0, R7, RZ ;  /* 0x0000000700047223 */ /* 0x000fc800000000ff */
[----:B------:R-:W-:-:S04]  /*0170*/  FFMA R8, -R5, R4, R0 ;  /* 0x0000000405087223 */ /* 0x000fc80000000100 */
[----:B------:R-:W-:Y:S01]  /*0180*/  FFMA R4, R7, R8, R4 ;  /* 0x0000000807047223 */ /* 0x000fe20000000004 */
[----:B-1----:R-:W-:Y:S06]  /*0190*/  @!P0 BRA `(.L_x_1) ;  /* 0x0000000000108947 */ /* 0x002fec0003800000 */
[----:B------:R-:W-:Y:S01]  /*01a0*/  IMAD.MOV.U32 R3, RZ, RZ, R5 ;  /* 0x000000ffff037224 */ /* 0x000fe200078e0005 */
[----:B------:R-:W-:-:S07]  /*01b0*/  MOV R8, 0x1d0 ;  /* 0x000001d000087802 */ /* 0x000fce0000000f00 */
[----:B------:R-:W-:Y:S05]  /*01c0*/  CALL.REL.NOINC `($__internal_1_$__cuda_sm3x_div_rn_noftz_f32_slowpath) ;  /* 0x0000002400087944 */ /* 0x000fea0003c00000 */
[----:B------:R-:W-:-:S07]  /*01d0*/  IMAD.MOV.U32 R4, RZ, RZ, R0 ;  /* 0x000000ffff047224 */ /* 0x000fce00078e0000 */
.L_x_1:
[----:B------:R-:W-:Y:S05]  /*01e0*/  BSYNC.RECONVERGENT B0 ;  /* 0x0000000000007941 */ /* 0x000fea0003800200 */
.L_x_0:
[----:B------:R-:W0:Y:S01]  /*01f0*/  LDCU UR4, c[0x0][0x38c] ;  /* 0x00007180ff0477ac */ /* 0x000e220008000800 */
[----:B------:R-:W-:Y:S01]  /*0200*/  I2FP.F32.U32 R0, R2 ;  /* 0x0000000200007245 */ /* 0x000fe20000201000 */
[----:B------:R-:W-:Y:S01]  /*0210*/  BSSY.RECONVERGENT B0, `(.L_x_2) ;  /* 0x000000d000007945 */ /* 0x000fe20003800200 */
[----:B0-----:R-:W-:-:S04]  /*0220*/  I2FP.F32.U32 R3, UR4 ;  /* 0x0000000400037c45 */ /* 0x001fc80008201000 */
        /* <DEDUP_REMOVED lines=8> */
[----:B------:R-:W-:-:S07]  /*02b0*/  MOV R8, 0x2d0 ;  /* 0x000002d000087802 */ /* 0x000fce0000000f00 */
[----:B------:R-:W-:Y:S05]  /*02c0*/  CALL.REL.NOINC `($__internal_1_$__cuda_sm3x_div_rn_noftz_f32_slowpath) ;  /* 0x0000002000c87944 */ /* 0x000fea0003c00000 */
[----:B------:R-:W-:-:S07]  /*02d0*/  IMAD.MOV.U32 R7, RZ, RZ, R0 ;  /* 0x000000ffff077224 */ /* 0x000fce00078e0000 */
.L_x_3:
[----:B------:R-:W-:Y:S05]  /*02e0*/  BSYNC.RECONVERGENT B0 ;  /* 0x0000000000007941 */ /* 0x000fea0003800200 */
.L_x_2:
[----:B------:R-:W0:Y:S01]  /*02f0*/  LDC R9, c[0x0][0x390] ;  /* 0x0000e400ff097b82 */ /* 0x000e220000000800 */
[----:B------:R-:W1:Y:S01]  /*0300*/  LDCU.64 UR6, c[0x0][0x358] ;  /* 0x00006b00ff0677ac */ /* 0x000e620008000a00 */
[----:B0-----:R-:W-:-:S04]  /*0310*/  FMUL R13, R9, 0.5 ;  /* 0x3f000000090d7820 */ /* 0x001fc80000400000 */
[C---:B------:R-:W-:Y:S01]  /*0320*/  FMUL R0, R13.reuse, 0.63661974668502807617 ;  /* 0x3f22f9830d007820 */ /* 0x040fe20000400000 */
[----:B------:R-:W-:-:S05]  /*0330*/  FSETP.GE.AND P0, PT, |R13|, 105615, PT ;  /* 0x47ce47800d00780b */ /* 0x000fca0003f06200 */
[----:B------:R-:W0:Y:S02]  /*0340*/  F2I.NTZ R0, R0 ;  /* 0x0000000000007305 */ /* 0x000e240000203100 */
[----:B0-----:R-:W-:-:S05]  /*0350*/  I2FP.F32.S32 R2, R0 ;  /* 0x0000000000027245 */ /* 0x001fca0000201400 */
[----:B------:R-:W-:-:S04]  /*0360*/  FFMA R3, R2, -1.5707962512969970703, R13 ;  /* 0xbfc90fda02037823 */ /* 0x000fc8000000000d */
[----:B------:R-:W-:-:S04]  /*0370*/  FFMA R3, R2, -7.5497894158615963534e-08, R3 ;  /* 0xb3a2216802037823 */ /* 0x000fc80000000003 */
[----:B------:R-:W-:Y:S01]  /*0380*/  FFMA R3, R2, -5.3903029534742383927e-15, R3 ;  /* 0xa7c234c502037823 */ /* 0x000fe20000000003 */
[----:B-1----:R-:W-:Y:S06]  /*0390*/  @!P0 BRA `(.L_x_4) ;  /* 0x0000000000dc8947 */ /* 0x002fec0003800000 */
[----:B------:R-:W-:-:S13]  /*03a0*/  FSETP.NEU.AND P0, PT, |R13|, +INF , PT ;  /* 0x7f8000000d00780b */ /* 0x000fda0003f0d200 */
[----:B------:R-:W-:Y:S01]  /*03b0*/  @!P0 FMUL R3, RZ, R13 ;  /* 0x0000000dff038220 */ /* 0x000fe20000400000 */
[----:B------:R-:W-:Y:S01]  /*03c0*/  @!P0 IMAD.MOV.U32 R0, RZ, RZ, RZ ;  /* 0x000000ffff008224 */ /* 0x000fe200078e00ff */
[----:B------:R-:W-:Y:S06]  /*03d0*/  @!P0 BRA `(.L_x_4) ;  /* 0x0000000000cc8947 */ /* 0x000fec0003800000 */
[----:B------:R-:W-:Y:S02]  /*03e0*/  IMAD.SHL.U32 R2, R13, 0x100, RZ ;  /* 0x000001000d027824 */ /* 0x000fe400078e00ff */
[----:B------:R-:W-:Y:S02]  /*03f0*/  HFMA2 R17, -RZ, RZ, 0, 0 ;  /* 0x00000000ff117431 */ /* 0x000fe400000001ff */
[----:B------:R-:W-:Y:S01]  /*0400*/  IMAD.MOV.U32 R8, RZ, RZ, RZ ;  /* 0x000000ffff087224 */ /* 0x000fe200078e00ff */
[----:B------:R-:W0:Y:S01]  /*0410*/  LDCU.64 UR8, c[0x4][URZ] ;  /* 0x01000000ff0877ac */ /* 0x000e220008000a00 */
[----:B------:R-:W-:Y:S01]  /*0420*/  IMAD.MOV.U32 R0, RZ, RZ, R1 ;  /* 0x000000ffff007224 */ /* 0x000fe200078e0001 */
[----:B------:R-:W-:Y:S01]  /*0430*/  LOP3.LUT R5, R2, 0x80000000, RZ, 0xfc, !PT ;  /* 0x8000000002057812 */ /* 0x000fe200078efcff */
[----:B------:R-:W-:-:S06]  /*0440*/  UMOV UR4, URZ ;  /* 0x000000ff00047c82 */ /* 0x000fcc0008000000 */
.L_x_5:
[----:B0-----:R-:W-:Y:S02]  /*0450*/  IMAD.U32 R10, RZ, RZ, UR8 ;  /* 0x00000008ff0a7e24 */ /* 0x001fe4000f8e00ff */
[----:B------:R-:W-:-:S05]  /*0460*/  IMAD.U32 R11, RZ, RZ, UR9 ;  /* 0x00000009ff0b7e24 */ /* 0x000fca000f8e00ff */
[----:B------:R-:W2:Y:S01]  /*0470*/  LDG.E.CONSTANT R2, desc[UR6][R10.64] ;  /* 0x000000060a027981 */ /* 0x000ea2000c1e9900 */
[----:B------:R-:W-:Y:S02]  /*0480*/  UIADD3 UR8, UP0, UPT, UR8, 0x4, URZ ;  /* 0x0000000408087890 */ /* 0x000fe4000ff1e0ff */
[----:B------:R-:W-:Y:S02]  /*0490*/  UIADD3 UR4, UPT, UPT, UR4, 0x1, URZ ;  /* 0x0000000104047890 */ /* 0x000fe4000fffe0ff */
[----:B------:R-:W-:Y:S02]  /*04a0*/  UIADD3.X UR9, UPT, UPT, URZ, UR9, URZ, UP0, !UPT ;  /* 0x00000009ff097290 */ /* 0x000fe400087fe4ff */
[----:B------:R-:W-:Y:S01]  /*04b0*/  UISETP.NE.AND UP0, UPT, UR4, 0x6, UPT ;  /* 0x000000060400788c */ /* 0x000fe2000bf05270 */
[----:B--2---:R-:W-:-:S03]  /*04c0*/  IMAD.WIDE.U32 R2, R2, R5, RZ ;  /* 0x0000000502027225 */ /* 0x004fc600078e00ff */
[----:B------:R-:W-:-:S05]  /*04d0*/  IADD3 R15, P0, PT, R2, R8, RZ ;  /* 0x00000008020f7210 */ /* 0x000fca0007f1e0ff */
[----:B------:R0:W-:Y:S01]  /*04e0*/  STL [R0], R15 ;  /* 0x0000000f00007387 */ /* 0x0001e20000100800 */
[----:B------:R-:W-:Y:S02]  /*04f0*/  IMAD.X R8, R3, 0x1, R17, P0 ;  /* 0x0000000103087824 */ /* 0x000fe400000e0611 */
[----:B0-----:R-:W-:Y:S01]  /*0500*/  VIADD R0, R0, 0x4 ;  /* 0x0000000400007836 */ /* 0x001fe20000000000 */
[----:B------:R-:W-:Y:S06]  /*0510*/  BRA.U UP0, `(.L_x_5) ;  /* 0xfffffffd00cc7547 */ /* 0x000fec000b83ffff */
[----:B------:R-:W-:Y:S01]  /*0520*/  SHF.R.U32.HI R10, RZ, 0x17, R13 ;  /* 0x00000017ff0a7819 */ /* 0x000fe2000001160d */
[----:B------:R0:W-:Y:S03]  /*0530*/  STL [R1+0x18], R8 ;  /* 0x0000180801007387 */ /* 0x0001e60000100800 */
[C---:B------:R-:W-:Y:S02]  /*0540*/  LOP3.LUT R0, R10.reuse, 0xe0, RZ, 0xc0, !PT ;  /* 0x000000e00a007812 */ /* 0x040fe400078ec0ff */
[----:B------:R-:W-:-:S03]  /*0550*/  LOP3.LUT P0, RZ, R10, 0x1f, RZ, 0xc0, !PT ;  /* 0x0000001f0aff7812 */ /* 0x000fc6000780c0ff */
[----:B------:R-:W-:-:S05]  /*0560*/  VIADD R0, R0, 0xffffff80 ;  /* 0xffffff8000007836 */ /* 0x000fca0000000000 */
[----:B------:R-:W-:-:S05]  /*0570*/  SHF.R.U32.HI R0, RZ, 0x5, R0 ;  /* 0x00000005ff007819 */ /* 0x000fca0000011600 */
[----:B------:R-:W-:-:S05]  /*0580*/  IMAD R12, R0, -0x4, R1 ;  /* 0xfffffffc000c7824 */ /* 0x000fca00078e0201 */
[----:B------:R-:W2:Y:S04]  /*0590*/  LDL R3, [R12+0x18] ;  /* 0x000018000c037983 */ /* 0x000ea80000100800 */
[----:B------:R-:W2:Y:S04]  /*05a0*/  LDL R2, [R12+0x14] ;  /* 0x000014000c027983 */ /* 0x000ea80000100800 */
[----:B------:R-:W3:Y:S01]  /*05b0*/  @P0 LDL R5, [R12+0x10] ;  /* 0x000010000c050983 */ /* 0x000ee20000100800 */
[----:B------:R-:W-:Y:S01]  /*05c0*/  LOP3.LUT R0, R10, 0x1f, RZ, 0xc0, !PT ;  /* 0x0000001f0a007812 */ /* 0x000fe200078ec0ff */
[----:B------:R-:W-:Y:S01]  /*05d0*/  UMOV UR4, 0x54442d19 ;  /* 0x54442d1900047882 */ /* 0x000fe20000000000 */
[----:B------:R-:W-:-:S02]  /*05e0*/  UMOV UR5, 0x3bf921fb ;  /* 0x3bf921fb00057882 */ /* 0x000fc40000000000 */
[-C--:B--2---:R-:W-:Y:S02]  /*05f0*/  @P0 SHF.L.W.U32.HI R3, R2, R0.reuse, R3 ;  /* 0x0000000002030219 */ /* 0x084fe40000010e03 */
[----:B---3--:R-:W-:Y:S02]  /*0600*/  @P0 SHF.L.W.U32.HI R2, R5, R0, R2 ;  /* 0x0000000005020219 */ /* 0x008fe40000010e02 */
[----:B------:R-:W-:Y:S02]  /*0610*/  ISETP.GE.AND P0, PT, R13, RZ, PT ;  /* 0x000000ff0d00720c */ /* 0x000fe40003f06270 */
[C-C-:B------:R-:W-:Y:S01]  /*0620*/  SHF.L.W.U32.HI R0, R2.reuse, 0x2, R3.reuse ;  /* 0x0000000202007819 */ /* 0x140fe20000010e03 */
[----:B------:R-:W-:Y:S01]  /*0630*/  IMAD.SHL.U32 R2, R2, 0x4, RZ ;  /* 0x0000000402027824 */ /* 0x000fe200078e00ff */
[----:B------:R-:W-:Y:S02]  /*0640*/  SHF.R.U32.HI R3, RZ, 0x1e, R3 ;  /* 0x0000001eff037819 */ /* 0x000fe40000011603 */
[----:B------:R-:W-:-:S02]  /*0650*/  SHF.R.S32.HI R5, RZ, 0x1f, R0 ;  /* 0x0000001fff057819 */ /* 0x000fc40000011400 */
[C---:B------:R-:W-:Y:S02]  /*0660*/  LOP3.LUT R13, R0.reuse, R13, RZ, 0x3c, !PT ;  /* 0x0000000d000d7212 */ /* 0x040fe400078e3cff */
[C---:B------:R-:W-:Y:S02]  /*0670*/  LOP3.LUT R10, R5.reuse, R2, RZ, 0x3c, !PT ;  /* 0x00000002050a7212 */ /* 0x040fe400078e3cff */
[----:B------:R-:W-:Y:S02]  /*0680*/  LOP3.LUT R11, R5, R0, RZ, 0x3c, !PT ;  /* 0x00000000050b7212 */ /* 0x000fe400078e3cff */
[----:B------:R-:W-:Y:S02]  /*0690*/  LEA.HI R0, R0, R3, RZ, 0x1 ;  /* 0x0000000300007211 */ /* 0x000fe400078f08ff */
[----:B------:R-:W-:Y:S02]  /*06a0*/  ISETP.GE.AND P1, PT, R13, RZ, PT ;  /* 0x000000ff0d00720c */ /* 0x000fe40003f26270 */
[----:B------:R-:W1:Y:S01]  /*06b0*/  I2F.F64.S64 R10, R10 ;  /* 0x0000000a000a7312 */ /* 0x000e620000301c00 */
[----:B------:R-:W-:-:S05]  /*06c0*/  IADD3 R2, PT, PT, -R0, RZ, RZ ;  /* 0x000000ff00027210 */ /* 0x000fca0007ffe1ff */
[----:B------:R-:W-:Y:S01]  /*06d0*/  @!P0 IMAD.MOV.U32 R0, RZ, RZ, R2 ;  /* 0x000000ffff008224 */ /* 0x000fe200078e0002 */
[----:B-1----:R-:W-:-:S10]  /*06e0*/  DMUL R14, R10, UR4 ;  /* 0x000000040a0e7c28 */ /* 0x002fd40008000000 */
[----:B------:R-:W1:Y:S02]  /*06f0*/  F2F.F32.F64 R14, R14 ;  /* 0x0000000e000e7310 */ /* 0x000e640000301000 */
[----:B01----:R-:W-:-:S07]  /*0700*/  FSEL R3, -R14, R14, !P1 ;  /* 0x0000000e0e037208 */ /* 0x003fce0004800100 */
.L_x_4:
[----:B------:R-:W-:Y:S01]  /*0710*/  FMUL R13, R9, 0.69999998807907104492 ;  /* 0x3f333333090d7820 */ /* 0x000fe20000400000 */
[----:B------:R-:W-:Y:S01]  /*0720*/  LOP3.LUT R8, R0, 0x1, RZ, 0xc0, !PT ;  /* 0x0000000100087812 */ /* 0x000fe200078ec0ff */
[----:B------:R-:W-:Y:S02]  /*0730*/  IMAD.MOV.U32 R10, RZ, RZ, 0x37cbac00 ;  /* 0x37cbac00ff0a7424 */ /* 0x000fe400078e00ff */
[----:B------:R-:W-:Y:S01]  /*0740*/  FMUL R5, R3, R3 ;  /* 0x0000000303057220 */ /* 0x000fe20000400000 */
[----:B------:R-:W-:Y:S01]  /*0750*/  FMUL R2, R13, 0.63661974668502807617 ;  /* 0x3f22f9830d027820 */ /* 0x000fe20000400000 */
[----:B------:R-:W-:Y:S01]  /*0760*/  ISETP.NE.U32.AND P0, PT, R8, 0x1, PT ;  /* 0x000000010800780c */ /* 0x000fe20003f05070 */
[----:B------:R-:W-:Y:S02]  /*0770*/  IMAD.MOV.U32 R11, RZ, RZ, 0x3d2aaabb ;  /* 0x3d2aaabbff0b7424 */ /* 0x000fe400078e00ff */
[----:B------:R-:W-:Y:S01]  /*0780*/  FFMA R8, R5, R10, -0.0013887860113754868507 ;  /* 0xbab607ed05087423 */ /* 0x000fe2000000000a */
[----:B------:R-:W-:Y:S01]  /*0790*/  IMAD.MOV.U32 R12, RZ, RZ, 0x3effffff ;  /* 0x3effffffff0c7424 */ /* 0x000fe200078e00ff */
[----:B------:R-:W-:Y:S01]  /*07a0*/  LOP3.LUT P1, RZ, R0, 0x2, RZ, 0xc0, !PT ;  /* 0x0000000200ff7812 */ /* 0x000fe2000782c0ff */
[----:B------:R-:W0:Y:S01]  /*07b0*/  F2I.NTZ R2, R2 ;  /* 0x0000000200027305 */ /* 0x000e220000203100 */
[----:B------:R-:W-:-:S02]  /*07c0*/  FSEL R14, R11, 0.0083327032625675201416, !P0 ;  /* 0x3c0885e40b0e7808 */ /* 0x000fc40004000000 */
[----:B------:R-:W-:Y:S02]  /*07d0*/  FSEL R8, R8, -0.00019574658654164522886, !P0 ;  /* 0xb94d415308087808 */ /* 0x000fe40004000000 */
[----:B------:R-:W-:Y:S01]  /*07e0*/  FSEL R0, R3, 1, P0 ;  /* 0x3f80000003007808 */ /* 0x000fe20000000000 */
[----:B------:R-:W-:Y:S02]  /*07f0*/  FADD R3, R4, -0.5 ;  /* 0xbf00000004037421 */ /* 0x000fe40000000000 */
[----:B------:R-:W-:Y:S01]  /*0800*/  FFMA R8, R5, R8, R14 ;  /* 0x0000000805087223 */ /* 0x000fe2000000000e */
[----:B------:R-:W-:Y:S02]  /*0810*/  FSEL R14, -R12, -0.16666662693023681641, !P0 ;  /* 0xbe2aaaa80c0e7808 */ /* 0x000fe40004000100 */
[----:B------:R-:W-:-:S03]  /*0820*/  FSETP.GE.AND P0, PT, |R13|, 105615, PT ;  /* 0x47ce47800d00780b */ /* 0x000fc60003f06200 */
[C---:B------:R-:W-:Y:S01]  /*0830*/  FFMA R8, R5.reuse, R8, R14 ;  /* 0x0000000805087223 */ /* 0x040fe2000000000e */
[----:B0-----:R-:W-:Y:S01]  /*0840*/  I2FP.F32.S32 R16, R2 ;  /* 0x0000000200107245 */ /* 0x001fe20000201400 */
[----:B------:R-:W-:-:S04]  /*0850*/  FFMA R5, R5, R0, RZ ;  /* 0x0000000005057223 */ /* 0x000fc800000000ff */
[----:B------:R-:W-:Y:S01]  /*0860*/  FFMA R15, R16, -1.5707962512969970703, R13 ;  /* 0xbfc90fda100f7823 */ /* 0x000fe2000000000d */
[----:B------:R-:W-:-:S03]  /*0870*/  FFMA R0, R5, R8, R0 ;  /* 0x0000000805007223 */ /* 0x000fc60000000000 */
[----:B------:R-:W-:Y:S01]  /*0880*/  FFMA R15, R16, -7.5497894158615963534e-08, R15 ;  /* 0xb3a22168100f7823 */ /* 0x000fe2000000000f */
[----:B------:R-:W-:-:S03]  /*0890*/  @P1 FADD R0, RZ, -R0 ;  /* 0x80000000ff001221 */ /* 0x000fc60000000000 */
[----:B------:R-:W-:Y:S01]  /*08a0*/  FFMA R15, R16, -5.3903029534742383927e-15, R15 ;  /* 0xa7c234c5100f7823 */ /* 0x000fe2000000000f */
[----:B------:R-:W-:Y:S01]  /*08b0*/  FFMA R16, R0, 0.30000001192092895508, R3 ;  /* 0x3e99999a00107823 */ /* 0x000fe20000000003 */
[----:B------:R-:W-:Y:S06]  /*08c0*/  @!P0 BRA `(.L_x_6) ;  /* 0x0000000000dc8947 */ /* 0x000fec0003800000 */
[----:B------:R-:W-:-:S13]  /*08d0*/  FSETP.NEU.AND P0, PT, |R13|, +INF , PT ;  /* 0x7f8000000d00780b */ /* 0x000fda0003f0d200 */
[----:B------:R-:W-:Y:S01]  /*08e0*/  @!P0 FMUL R15, RZ, R13 ;  /* 0x0000000dff0f8220 */ /* 0x000fe20000400000 */
[----:B------:R-:W-:Y:S01]  /*08f0*/  @!P0 IMAD.MOV.U32 R2, RZ, RZ, RZ ;  /* 0x000000ffff028224 */ /* 0x000fe200078e00ff */
[----:B------:R-:W-:Y:S06]  /*0900*/  @!P0 BRA `(.L_x_6) ;  /* 0x0000000000cc8947 */ /* 0x000fec0003800000 */
[----:B------:R-:W-:Y:S01]  /*0910*/  IMAD.SHL.U32 R2, R13, 0x100, RZ ;  /* 0x000001000d027824 */ /* 0x000fe200078e00ff */
[----:B------:R-:W-:Y:S01]  /*0920*/  MOV R19, RZ ;  /* 0x000000ff00137202 */ /* 0x000fe20000000f00 */
[----:B------:R-:W-:Y:S01]  /*0930*/  IMAD.MOV.U32 R8, RZ, RZ, RZ ;  /* 0x000000ffff087224 */ /* 0x000fe200078e00ff */
[----:B------:R-:W0:Y:S01]  /*0940*/  LDCU.64 UR8, c[0x4][URZ] ;  /* 0x01000000ff0877ac */ /* 0x000e220008000a00 */
[----:B------:R-:W-:Y:S01]  /*0950*/  IMAD.MOV.U32 R0, RZ, RZ, R1 ;  /* 0x000000ffff007224 */ /* 0x000fe200078e0001 */
[----:B------:R-:W-:Y:S01]  /*0960*/  LOP3.LUT R5, R2, 0x80000000, RZ, 0xfc, !PT ;  /* 0x8000000002057812 */ /* 0x000fe200078efcff */
[----:B------:R-:W-:-:S06]  /*0970*/  UMOV UR4, URZ ;  /* 0x000000ff00047c82 */ /* 0x000fcc0008000000 */
.L_x_7:
        /* <DEDUP_REMOVED lines=44> */
.L_x_6:
[----:B------:R-:W-:Y:S01]  /*0c40*/  FMUL R3, R15, R15 ;  /* 0x0000000f0f037220 */ /* 0x000fe20000400000 */
[----:B------:R-:W-:Y:S01]  /*0c50*/  LOP3.LUT R5, R2, 0x1, RZ, 0xc0, !PT ;  /* 0x0000000102057812 */ /* 0x000fe200078ec0ff */
[----:B------:R-:W-:Y:S01]  /*0c60*/  FFMA R18, R4, 10, R9 ;  /* 0x4120000004127823 */ /* 0x000fe20000000009 */
[----:B------:R-:W-:Y:S02]  /*0c70*/  IMAD.MOV.U32 R14, RZ, RZ, 0x3c0885e4 ;  /* 0x3c0885e4ff0e7424 */ /* 0x000fe400078e00ff */
[----:B------:R-:W-:Y:S01]  /*0c80*/  FFMA R0, R3, R10, -0.0013887860113754868507 ;  /* 0xbab607ed03007423 */ /* 0x000fe2000000000a */
[----:B------:R-:W-:Y:S01]  /*0c90*/  ISETP.NE.U32.AND P0, PT, R5, 0x1, PT ;  /* 0x000000010500780c */ /* 0x000fe20003f05070 */
[----:B------:R-:W-:Y:S01]  /*0ca0*/  FMUL R5, R18, 0.63661974668502807617 ;  /* 0x3f22f98312057820 */ /* 0x000fe20000400000 */
[----:B------:R-:W-:Y:S01]  /*0cb0*/  IMAD.MOV.U32 R13, RZ, RZ, 0x3e2aaaa8 ;  /* 0x3e2aaaa8ff0d7424 */ /* 0x000fe200078e00ff */
[----:B------:R-:W-:Y:S01]  /*0cc0*/  BSSY.RECONVERGENT B0, `(.L_x_8) ;  /* 0x000004e000007945 */ /* 0x000fe20003800200 */
[----:B------:R-:W-:Y:S01]  /*0cd0*/  FSEL R0, R0, -0.00019574658654164522886, P0 ;  /* 0xb94d415300007808 */ /* 0x000fe20000000000 */
[----:B------:R-:W-:Y:S01]  /*0ce0*/  VIADD R2, R2, 0x1 ;  /* 0x0000000102027836 */ /* 0x000fe20000000000 */
[----:B------:R-:W-:Y:S01]  /*0cf0*/  FSEL R8, R14, 0.041666727513074874878, !P0 ;  /* 0x3d2aaabb0e087808 */ /* 0x000fe20004000000 */
[----:B------:R-:W0:Y:S01]  /*0d00*/  F2I.NTZ R5, R5 ;  /* 0x0000000500057305 */ /* 0x000e220000203100 */
[----:B------:R-:W-:-:S02]  /*0d10*/  FSEL R17, -R13, -0.4999999701976776123, !P0 ;  /* 0xbeffffff0d117808 */ /* 0x000fc40004000100 */
[----:B------:R-:W-:Y:S01]  /*0d20*/  LOP3.LUT P1, RZ, R2, 0x2, RZ, 0xc0, !PT ;  /* 0x0000000202ff7812 */ /* 0x000fe2000782c0ff */
[----:B------:R-:W-:Y:S01]  /*0d30*/  FFMA R8, R3, R0, R8 ;  /* 0x0000000003087223 */ /* 0x000fe20000000008 */
[----:B------:R-:W-:Y:S02]  /*0d40*/  FSEL R0, R15, 1, !P0 ;  /* 0x3f8000000f007808 */ /* 0x000fe40004000000 */
[----:B------:R-:W-:Y:S01]  /*0d50*/  FSETP.GE.AND P0, PT, |R18|, 105615, PT ;  /* 0x47ce47801200780b */ /* 0x000fe20003f06200 */
[C---:B------:R-:W-:Y:S02]  /*0d60*/  FFMA R8, R3.reuse, R8, R17 ;  /* 0x0000000803087223 */ /* 0x040fe40000000011 */
[----:B------:R-:W-:-:S04]  /*0d70*/  FFMA R3, R3, R0, RZ ;  /* 0x0000000003037223 */ /* 0x000fc800000000ff */
[----:B------:R-:W-:Y:S01]  /*0d80*/  FFMA R0, R3, R8, R0 ;  /* 0x0000000803007223 */ /* 0x000fe20000000000 */
[----:B0-----:R-:W-:Y:S01]  /*0d90*/  I2FP.F32.S32 R17, R5 ;  /* 0x0000000500117245 */ /* 0x001fe20000201400 */
[----:B------:R-:W-:Y:S02]  /*0da0*/  FADD R3, R7, -0.5 ;  /* 0xbf00000007037421 */ /* 0x000fe40000000000 */
[----:B------:R-:W-:Y:S02]  /*0db0*/  @P1 FADD R0, RZ, -R0 ;  /* 0x80000000ff001221 */ /* 0x000fe40000000000 */
[C---:B------:R-:W-:Y:S02]  /*0dc0*/  FFMA R2, R17.reuse, -1.5707962512969970703, R18 ;  /* 0xbfc90fda11027823 */ /* 0x040fe40000000012 */
[----:B------:R-:W-:Y:S02]  /*0dd0*/  FFMA R3, R0, 0.30000001192092895508, R3 ;  /* 0x3e99999a00037823 */ /* 0x000fe40000000003 */
[----:B------:R-:W-:-:S02]  /*0de0*/  FFMA R2, R17, -7.5497894158615963534e-08, R2 ;  /* 0xb3a2216811027823 */ /* 0x000fc40000000002 */
[----:B------:R-:W-:Y:S02]  /*0df0*/  FMUL R15, R3, R3 ;  /* 0x00000003030f7220 */ /* 0x000fe40000400000 */
[----:B------:R-:W-:Y:S02]  /*0e00*/  FFMA R0, R17, -5.3903029534742383927e-15, R2 ;  /* 0xa7c234c511007823 */ /* 0x000fe40000000002 */
[----:B------:R-:W-:Y:S01]  /*0e10*/  FFMA R15, R16, R16, R15 ;  /* 0x00000010100f7223 */ /* 0x000fe2000000000f */
[----:B------:R-:W-:Y:S06]  /*0e20*/  @!P0 BRA `(.L_x_9) ;  /* 0x0000000000dc8947 */ /* 0x000fec0003800000 */
[----:B------:R-:W-:-:S13]  /*0e30*/  FSETP.NEU.AND P0, PT, |R18|, +INF , PT ;  /* 0x7f8000001200780b */ /* 0x000fda0003f0d200 */
[----:B------:R-:W-:Y:S01]  /*0e40*/  @!P0 FMUL R0, RZ, R18 ;  /* 0x00000012ff008220 */ /* 0x000fe20000400000 */
[----:B------:R-:W-:Y:S01]  /*0e50*/  @!P0 IMAD.MOV.U32 R5, RZ, RZ, RZ ;  /* 0x000000ffff058224 */ /* 0x000fe200078e00ff */
[----:B------:R-:W-:Y:S06]  /*0e60*/  @!P0 BRA `(.L_x_9) ;  /* 0x0000000000cc8947 */ /* 0x000fec0003800000 */
[----:B------:R-:W-:Y:S01]  /*0e70*/  IMAD.SHL.U32 R2, R18, 0x100, RZ ;  /* 0x0000010012027824 */ /* 0x000fe200078e00ff */
[----:B------:R-:W-:Y:S01]  /*0e80*/  MOV R0, R1 ;  /* 0x0000000100007202 */ /* 0x000fe20000000f00 */
[----:B------:R-:W-:Y:S01]  /*0e90*/  IMAD.MOV.U32 R16, RZ, RZ, RZ ;  /* 0x000000ffff107224 */ /* 0x000fe200078e00ff */
[----:B------:R-:W0:Y:S02]  /*0ea0*/  LDCU.64 UR8, c[0x4][URZ] ;  /* 0x01000000ff0877ac */ /* 0x000e240008000a00 */
[----:B------:R-:W-:Y:S01]  /*0eb0*/  LOP3.LUT R17, R2, 0x80000000, RZ, 0xfc, !PT ;  /* 0x8000000002117812 */ /* 0x000fe200078efcff */
[----:B------:R-:W-:Y:S01]  /*0ec0*/  UMOV UR5, URZ ;  /* 0x000000ff00057c82 */ /* 0x000fe20008000000 */
[----:B------:R-:W-:-:S05]  /*0ed0*/  UMOV UR4, URZ ;  /* 0x000000ff00047c82 */ /* 0x000fca0008000000 */
.L_x_10:
        /* <DEDUP_REMOVED lines=8> */
[----:B------:R-:W-:-:S04]  /*0f60*/  IADD3 R5, P0, PT, R2, R16, RZ ;  /* 0x0000001002057210 */ /* 0x000fc80007f1e0ff */
[----:B------:R-:W-:Y:S01]  /*0f70*/  IADD3.X R16, PT, PT, R3, UR5, RZ, P0, !PT ;  /* 0x0000000503107c10 */ /* 0x000fe200087fe4ff */
[----:B------:R0:W-:Y:S02]  /*0f80*/  STL [R0], R5 ;  /* 0x0000000500007387 */ /* 0x0001e40000100800 */
        /* <DEDUP_REMOVED lines=27> */
[----:B------:R-:W0:Y:S01]  /*1140*/  I2F.F64.S64 R2, R2 ;  /* 0x0000000200027312 */ /* 0x000e220000301c00 */
[----:B------:R-:W-:-:S04]  /*1150*/  IMAD.MOV R0, RZ, RZ, -R5 ;  /* 0x000000ffff007224 */ /* 0x000fc800078e0a05 */
[----:B------:R-:W-:Y:S01]  /*1160*/  @!P0 IMAD.MOV.U32 R5, RZ, RZ, R0 ;  /* 0x000000ffff058224 */ /* 0x000fe200078e0000 */
[----:B0-----:R-:W-:-:S10]  /*1170*/  DMUL R16, R2, UR4 ;  /* 0x0000000402107c28 */ /* 0x001fd40008000000 */
[----:B------:R-:W0:Y:S02]  /*1180*/  F2F.F32.F64 R16, R16 ;  /* 0x0000001000107310 */ /* 0x000e240000301000 */
[----:B0-----:R-:W-:-:S07]  /*1190*/  FSEL R0, -R16, R16, !P1 ;  /* 0x0000001010007208 */ /* 0x001fce0004800100 */
.L_x_9:
[----:B------:R-:W-:Y:S05]  /*11a0*/  BSYNC.RECONVERGENT B0 ;  /* 0x0000000000007941 */ /* 0x000fea0003800200 */
.L_x_8:
[----:B------:R-:W-:Y:S01]  /*11b0*/  FMUL R20, R7, 10 ;  /* 0x4120000007147820 */ /* 0x000fe20000400000 */
[C---:B------:R-:W-:Y:S01]  /*11c0*/  LOP3.LUT R2, R5.reuse, 0x1, RZ, 0xc0, !PT ;  /* 0x0000000105027812 */ /* 0x040fe200078ec0ff */
[----:B------:R-:W-:Y:S01]  /*11d0*/  FMUL R3, R0, R0 ;  /* 0x0000000000037220 */ /* 0x000fe20000400000 */
[----:B------:R-:W-:Y:S01]  /*11e0*/  LOP3.LUT P1, RZ, R5, 0x2, RZ, 0xc0, !PT ;  /* 0x0000000205ff7812 */ /* 0x000fe2000782c0ff */
[----:B------:R-:W-:Y:S01]  /*11f0*/  FFMA R20, R9, 1.2999999523162841797, R20 ;  /* 0x3fa6666609147823 */ /* 0x000fe20000000014 */
[----:B------:R-:W-:Y:S01]  /*1200*/  ISETP.NE.U32.AND P0, PT, R2, 0x1, PT ;  /* 0x000000010200780c */ /* 0x000fe20003f05070 */
[----:B------:R-:W-:Y:S01]  /*1210*/  FFMA R2, R3, R10, -0.0013887860113754868507 ;  /* 0xbab607ed03027423 */ /* 0x000fe2000000000a */
[----:B------:R-:W-:Y:S01]  /*1220*/  MOV R18, 0x3f000000 ;  /* 0x3f00000000127802 */ /* 0x000fe20000000f00 */
[----:B------:R-:W-:Y:S01]  /*1230*/  FMUL R8, R20, 0.63661974668502807617 ;  /* 0x3f22f98314087820 */ /* 0x000fe20000400000 */
[----:B------:R-:W-:Y:S01]  /*1240*/  FSEL R16, R11, 0.0083327032625675201416, !P0 ;  /* 0x3c0885e40b107808 */ /* 0x000fe20004000000 */
[----:B------:R-:W-:Y:S01]  /*1250*/  BSSY.RECONVERGENT B0, `(.L_x_11) ;  /* 0x0000048000007945 */ /* 0x000fe20003800200 */
[----:B------:R-:W-:-:S02]  /*1260*/  FSEL R2, R2, -0.00019574658654164522886, !P0 ;  /* 0xb94d415302027808 */ /* 0x000fc40004000000 */
[----:B------:R-:W-:Y:S01]  /*1270*/  FSEL R0, R0, 1, P0 ;  /* 0x3f80000000007808 */ /* 0x000fe20000000000 */
[----:B------:R-:W0:Y:S02]  /*1280*/  F2I.NTZ R8, R8 ;  /* 0x0000000800087305 */ /* 0x000e240000203100 */
[----:B------:R-:W-:Y:S01]  /*1290*/  FFMA R2, R3, R2, R16 ;  /* 0x0000000203027223 */ /* 0x000fe20000000010 */
[----:B------:R-:W-:Y:S02]  /*12a0*/  FSEL R16, -R12, -0.16666662693023681641, !P0 ;  /* 0xbe2aaaa80c107808 */ /* 0x000fe40004000100 */
[----:B------:R-:W-:-:S03]  /*12b0*/  FSETP.GE.AND P0, PT, |R20|, 105615, PT ;  /* 0x47ce47801400780b */ /* 0x000fc60003f06200 */
[C---:B------:R-:W-:Y:S01]  /*12c0*/  FFMA R2, R3.reuse, R2, R16 ;  /* 0x0000000203027223 */ /* 0x040fe20000000010 */
[----:B------:R-:W-:-:S04]  /*12d0*/  FFMA R3, R3, R0, RZ ;  /* 0x0000000003037223 */ /* 0x000fc800000000ff */
[----:B------:R-:W-:Y:S01]  /*12e0*/  FFMA R3, R3, R2, R0 ;  /* 0x0000000203037223 */ /* 0x000fe20000000000 */
[----:B0-----:R-:W-:-:S03]  /*12f0*/  I2FP.F32.S32 R5, R8 ;  /* 0x0000000800057245 */ /* 0x001fc60000201400 */
[----:B------:R-:W-:Y:S02]  /*1300*/  @P1 FADD R3, RZ, -R3 ;  /* 0x80000003ff031221 */ /* 0x000fe40000000000 */
[----:B------:R-:W-:Y:S02]  /*1310*/  FFMA R16, R5, -1.5707962512969970703, R20 ;  /* 0xbfc90fda05107823 */ /* 0x000fe40000000014 */
[----:B------:R-:W-:Y:S02]  /*1320*/  FFMA R19, R3, R18, 0.5 ;  /* 0x3f00000003137423 */ /* 0x000fe40000000012 */
[----:B------:R-:W-:-:S04]  /*1330*/  FFMA R16, R5, -7.5497894158615963534e-08, R16 ;  /* 0xb3a2216805107823 */ /* 0x000fc80000000010 */
[----:B------:R-:W-:Y:S01]  /*1340*/  FFMA R0, R5, -5.3903029534742383927e-15, R16 ;  /* 0xa7c234c505007823 */ /* 0x000fe20000000010 */
[----:B------:R-:W-:Y:S06]  /*1350*/  @!P0 BRA `(.L_x_12) ;  /* 0x0000000000dc8947 */ /* 0x000fec0003800000 */
[----:B------:R-:W-:-:S13]  /*1360*/  FSETP.NEU.AND P0, PT, |R20|, +INF , PT ;  /* 0x7f8000001400780b */ /* 0x000fda0003f0d200 */
[----:B------:R-:W-:Y:S01]  /*1370*/  @!P0 FMUL R0, RZ, R20 ;  /* 0x00000014ff008220 */ /* 0x000fe20000400000 */
[----:B------:R-:W-:Y:S01]  /*1380*/  @!P0 IMAD.MOV.U32 R8, RZ, RZ, RZ ;  /* 0x000000ffff088224 */ /* 0x000fe200078e00ff */
[----:B------:R-:W-:Y:S06]  /*1390*/  @!P0 BRA `(.L_x_12) ;  /* 0x0000000000cc8947 */ /* 0x000fec0003800000 */
[----:B------:R-:W-:Y:S01]  /*13a0*/  IMAD.SHL.U32 R2, R20, 0x100, RZ ;  /* 0x0000010014027824 */ /* 0x000fe200078e00ff */
[----:B------:R-:W0:Y:S01]  /*13b0*/  LDCU.64 UR8, c[0x4][URZ] ;  /* 0x01000000ff0877ac */ /* 0x000e220008000a00 */
[----:B------:R-:W-:Y:S02]  /*13c0*/  IMAD.MOV.U32 R21, RZ, RZ, RZ ;  /* 0x000000ffff157224 */ /* 0x000fe400078e00ff */
[----:B------:R-:W-:Y:S01]  /*13d0*/  IMAD.MOV.U32 R0, RZ, RZ, R1 ;  /* 0x000000ffff007224 */ /* 0x000fe200078e0001 */
[----:B------:R-:W-:Y:S01]  /*13e0*/  LOP3.LUT R23, R2, 0x80000000, RZ, 0xfc, !PT ;  /* 0x8000000002177812 */ /* 0x000fe200078efcff */
[----:B------:R-:W-:Y:S01]  /*13f0*/  UMOV UR5, URZ ;  /* 0x000000ff00057c82 */ /* 0x000fe20008000000 */
[----:B------:R-:W-:-:S05]  /*1400*/  UMOV UR4, URZ ;  /* 0x000000ff00047c82 */ /* 0x000fca0008000000 */
.L_x_13:
        /* <DEDUP_REMOVED lines=16> */
[----:B------:R-:W-:Y:S02]  /*1510*/  LOP3.LUT P0, RZ, R5, 0x1f, RZ, 0xc0, !PT ;  /* 0x0000001f05ff7812 */ /* 0x000fe4000780c0ff */
[----:B------:R-:W-:-:S04]  /*1520*/  IADD3 R0, PT, PT, R0, -0x80, RZ ;  /* 0xffffff8000007810 */ /* 0x000fc80007ffe0ff */
        /* <DEDUP_REMOVED lines=21> */
[----:B------:R-:W-:-:S04]  /*1680*/  IMAD.MOV R0, RZ, RZ, -R8 ;  /* 0x000000ffff007224 */ /* 0x000fc800078e0a08 */
[----:B------:R-:W-:Y:S01]  /*1690*/  @!P0 IMAD.MOV.U32 R8, RZ, RZ, R0 ;  /* 0x000000ffff088224 */ /* 0x000fe200078e0000 */
[----:B-1----:R-:W-:-:S10]  /*16a0*/  DMUL R16, R2, UR4 ;  /* 0x0000000402107c28 */ /* 0x002fd40008000000 */
[----:B------:R-:W1:Y:S02]  /*16b0*/  F2F.F32.F64 R16, R16 ;  /* 0x0000001000107310 */ /* 0x000e640000301000 */
[----:B01----:R-:W-:-:S07]  /*16c0*/  FSEL R0, -R16, R16, !P1 ;  /* 0x0000001010007208 */ /* 0x003fce0004800100 */
.L_x_12:
[----:B------:R-:W-:Y:S05]  /*16d0*/  BSYNC.RECONVERGENT B0 ;  /* 0x0000000000007941 */ /* 0x000fea0003800200 */
.L_x_11:
[----:B------:R-:W-:Y:S01]  /*16e0*/  FADD R4, R7, R4 ;  /* 0x0000000407047221 */ /* 0x000fe20000000000 */
[----:B------:R-:W-:Y:S01]  /*16f0*/  LOP3.LUT R2, R8, 0x1, RZ, 0xc0, !PT ;  /* 0x0000000108027812 */ /* 0x000fe200078ec0ff */
[----:B------:R-:W-:Y:S01]  /*1700*/  FMUL R3, R0, R0 ;  /* 0x0000000000037220 */ /* 0x000fe20000400000 */
[----:B------:R-:W-:Y:S02]  /*1710*/  VIADD R8, R8, 0x1 ;  /* 0x0000000108087836 */ /* 0x000fe40000000000 */
[----:B------:R-:W-:Y:S01]  /*1720*/  FMUL R4, R4, 5 ;  /* 0x40a0000004047820 */ /* 0x000fe20000400000 */
[----:B------:R-:W-:Y:S01]  /*1730*/  ISETP.NE.U32.AND P0, PT, R2, 0x1, PT ;  /* 0x000000010200780c */ /* 0x000fe20003f05070 */
[----:B------:R-:W-:Y:S02]  /*1740*/  BSSY.RECONVERGENT B0, `(.L_x_14) ;  /* 0x000004d000007945 */ /* 0x000fe40003800200 */
[----:B------:R-:W-:Y:S01]  /*1750*/  FFMA R9, R9, 0.80000001192092895508, R4 ;  /* 0x3f4ccccd09097823 */ /* 0x000fe20000000004 */
[----:B------:R-:W-:Y:S01]  /*1760*/  FFMA R4, R3, R10, -0.0013887860113754868507 ;  /* 0xbab607ed03047423 */ /* 0x000fe2000000000a */
[----:B------:R-:W-:-:S02]  /*1770*/  FSEL R14, R14, 0.041666727513074874878, !P0 ;  /* 0x3d2aaabb0e0e7808 */ /* 0x000fc40004000000 */
[C---:B------:R-:W-:Y:S01]  /*1780*/  FMUL R2, R9.reuse, 0.63661974668502807617 ;  /* 0x3f22f98309027820 */ /* 0x040fe20000400000 */
[----:B------:R-:W-:Y:S02]  /*1790*/  FSEL R0, R0, 1, !P0 ;  /* 0x3f80000000007808 */ /* 0x000fe40004000000 */
[----:B------:R-:W-:Y:S02]  /*17a0*/  FSEL R4, R4, -0.00019574658654164522886, P0 ;  /* 0xb94d415304047808 */ /* 0x000fe40000000000 */
[----:B------:R-:W-:Y:S01]  /*17b0*/  FSETP.GE.AND P1, PT, |R9|, 105615, PT ;  /* 0x47ce47800900780b */ /* 0x000fe20003f26200 */
[----:B------:R-:W0:Y:S02]  /*17c0*/  F2I.NTZ R2, R2 ;  /* 0x0000000200027305 */ /* 0x000e240000203100 */
[----:B------:R-:W-:Y:S01]  /*17d0*/  FFMA R4, R3, R4, R14 ;  /* 0x0000000403047223 */ /* 0x000fe2000000000e */
[----:B------:R-:W-:Y:S02]  /*17e0*/  FSEL R14, -R13, -0.4999999701976776123, !P0 ;  /* 0xbeffffff0d0e7808 */ /* 0x000fe40004000100 */
[----:B------:R-:W-:-:S03]  /*17f0*/  LOP3.LUT P0, RZ, R8, 0x2, RZ, 0xc0, !PT ;  /* 0x0000000208ff7812 */ /* 0x000fc6000780c0ff */
[C---:B------:R-:W-:Y:S01]  /*1800*/  FFMA R4, R3.reuse, R4, R14 ;  /* 0x0000000403047223 */ /* 0x040fe2000000000e */
[----:B------:R-:W-:-:S04]  /*1810*/  FFMA R3, R3, R0, RZ ;  /* 0x0000000003037223 */ /* 0x000fc800000000ff */
[----:B------:R-:W-:Y:S01]  /*1820*/  FFMA R3, R3, R4, R0 ;  /* 0x0000000403037223 */ /* 0x000fe20000000000 */
[----:B0-----:R-:W-:-:S04]  /*1830*/  I2FP.F32.S32 R8, R2 ;  /* 0x0000000200087245 */ /* 0x001fc80000201400 */
[----:B------:R-:W-:Y:S01]  /*1840*/  @P0 FADD R3, RZ, -R3 ;  /* 0x80000003ff030221 */ /* 0x000fe20000000000 */
[----:B------:R-:W-:-:S04]  /*1850*/  FFMA R5, R8, -1.5707962512969970703, R9 ;  /* 0xbfc90fda08057823 */ /* 0x000fc80000000009 */
[----:B------:R-:W-:Y:S01]  /*1860*/  FFMA R7, R8, -7.5497894158615963534e-08, R5 ;  /* 0xb3a2216808077823 */ /* 0x000fe20000000005 */
[----:B------:R-:W-:-:S03]  /*1870*/  FFMA R5, R3, R18, 0.5 ;  /* 0x3f00000003057423 */ /* 0x000fc60000000012 */
[----:B------:R-:W-:Y:S01]  /*1880*/  FFMA R0, R8, -5.3903029534742383927e-15, R7 ;  /* 0xa7c234c508007823 */ /* 0x000fe20000000007 */
[----:B------:R-:W-:Y:S06]  /*1890*/  @!P1 BRA `(.L_x_15) ;  /* 0x0000000000dc9947 */ /* 0x000fec0003800000 */
[----:B------:R-:W-:-:S13]  /*18a0*/  FSETP.NEU.AND P0, PT, |R9|, +INF , PT ;  /* 0x7f8000000900780b */ /* 0x000fda0003f0d200 */
[----:B------:R-:W-:Y:S01]  /*18b0*/  @!P0 FMUL R0, RZ, R9 ;  /* 0x00000009ff008220 */ /* 0x000fe20000400000 */
[----:B------:R-:W-:Y:S01]  /*18c0*/  @!P0 IMAD.MOV.U32 R2, RZ, RZ, RZ ;  /* 0x000000ffff028224 */ /* 0x000fe200078e00ff */
[----:B------:R-:W-:Y:S06]  /*18d0*/  @!P0 BRA `(.L_x_15) ;  /* 0x0000000000cc8947 */ /* 0x000fec0003800000 */
[----:B------:R-:W-:Y:S01]  /*18e0*/  IMAD.SHL.U32 R2, R9, 0x100, RZ ;  /* 0x0000010009027824 */ /* 0x000fe200078e00ff */
[----:B------:R-:W-:Y:S01]  /*18f0*/  MOV R8, RZ ;  /* 0x000000ff00087202 */ /* 0x000fe20000000f00 */
[----:B------:R-:W-:Y:S01]  /*1900*/  IMAD.MOV.U32 R0, RZ, RZ, R1 ;  /* 0x000000ffff007224 */ /* 0x000fe200078e0001 */
[----:B------:R-:W0:Y:S02]  /*1910*/  LDCU.64 UR8, c[0x4][URZ] ;  /* 0x01000000ff0877ac */ /* 0x000e240008000a00 */
[----:B------:R-:W-:Y:S01]  /*1920*/  LOP3.LUT R13, R2, 0x80000000, RZ, 0xfc, !PT ;  /* 0x80000000020d7812 */ /* 0x000fe200078efcff */
[----:B------:R-:W-:Y:S01]  /*1930*/  UMOV UR5, URZ ;  /* 0x000000ff00057c82 */ /* 0x000fe20008000000 */
[----:B------:R-:W-:-:S05]  /*1940*/  UMOV UR4, URZ ;  /* 0x000000ff00047c82 */ /* 0x000fca0008000000 */
.L_x_16:
        /* <DEDUP_REMOVED lines=29> */
[C---:B------:R-:W-:Y:S01]  /*1b20*/  SHF.L.W.U32.HI R2, R3.reuse, 0x2, R0 ;  /* 0x0000000203027819 */ /* 0x040fe20000010e00 */
[----:B------:R-:W-:-:S03]  /*1b30*/  IMAD.SHL.U32 R3, R3, 0x4, RZ ;  /* 0x0000000403037824 */ /* 0x000fc600078e00ff */
[----:B------:R-:W-:Y:S02]  /*1b40*/  SHF.R.S32.HI R4, RZ, 0x1f, R2 ;  /* 0x0000001fff047819 */ /* 0x000fe40000011402 */
[----:B------:R-:W-:Y:S02]  /*1b50*/  LOP3.LUT R9, R2, R9, RZ, 0x3c, !PT ;  /* 0x0000000902097212 */ /* 0x000fe400078e3cff */
[C---:B------:R-:W-:Y:S02]  /*1b60*/  LOP3.LUT R16, R4.reuse, R3, RZ, 0x3c, !PT ;  /* 0x0000000304107212 */ /* 0x040fe400078e3cff */
[----:B------:R-:W-:Y:S02]  /*1b70*/  LOP3.LUT R17, R4, R2, RZ, 0x3c, !PT ;  /* 0x0000000204117212 */ /* 0x000fe400078e3cff */
[----:B------:R-:W-:Y:S02]  /*1b80*/  SHF.R.U32.HI R3, RZ, 0x1e, R0 ;  /* 0x0000001eff037819 */ /* 0x000fe40000011600 */
[----:B------:R-:W-:-:S02]  /*1b90*/  ISETP.GE.AND P1, PT, R9, RZ, PT ;  /* 0x000000ff0900720c */ /* 0x000fc40003f26270 */
[----:B------:R-:W1:Y:S01]  /*1ba0*/  I2F.F64.S64 R16, R16 ;  /* 0x0000001000107312 */ /* 0x000e620000301c00 */
[----:B------:R-:W-:-:S04]  /*1bb0*/  LEA.HI R2, R2, R3, RZ, 0x1 ;  /* 0x0000000302027211 */ /* 0x000fc800078f08ff */
[----:B------:R-:W-:-:S05]  /*1bc0*/  IADD3 R0, PT, PT, -R2, RZ, RZ ;  /* 0x000000ff02007210 */ /* 0x000fca0007ffe1ff */
[----:B------:R-:W-:Y:S01]  /*1bd0*/  @!P0 IMAD.MOV.U32 R2, RZ, RZ, R0 ;  /* 0x000000ffff028224 */ /* 0x000fe200078e0000 */
[----:B-1----:R-:W-:-:S10]  /*1be0*/  DMUL R20, R16, UR4 ;  /* 0x0000000410147c28 */ /* 0x002fd40008000000 */
[----:B------:R-:W1:Y:S02]  /*1bf0*/  F2F.F32.F64 R20, R20 ;  /* 0x0000001400147310 */ /* 0x000e640000301000 */
[----:B01----:R-:W-:-:S07]  /*1c00*/  FSEL R0, -R20, R20, !P1 ;  /* 0x0000001414007208 */ /* 0x003fce0004800100 */
.L_x_15:
[----:B------:R-:W-:Y:S05]  /*1c10*/  BSYNC.RECONVERGENT B0 ;  /* 0x0000000000007941 */ /* 0x000fea0003800200 */
.L_x_14:
[----:B------:R-:W-:Y:S01]  /*1c20*/  FMUL R3, R0, R0 ;  /* 0x0000000000037220 */ /* 0x000fe20000400000 */
[C---:B------:R-:W-:Y:S01]  /*1c30*/  LOP3.LUT R4, R2.reuse, 0x1, RZ, 0xc0, !PT ;  /* 0x0000000102047812 */ /* 0x040fe200078ec0ff */
[----:B------:R-:W-:Y:S01]  /*1c40*/  BSSY.RECONVERGENT B0, `(.L_x_17) ;  /* 0x0000019000007945 */ /* 0x000fe20003800200 */
[----:B------:R-:W-:Y:S01]  /*1c50*/  LOP3.LUT P1, RZ, R2, 0x2, RZ, 0xc0, !PT ;  /* 0x0000000202ff7812 */ /* 0x000fe2000782c0ff */
[----:B------:R-:W-:Y:S01]  /*1c60*/  FFMA R10, R3, R10, -0.0013887860113754868507 ;  /* 0xbab607ed030a7423 */ /* 0x000fe2000000000a */
[----:B------:R-:W-:Y:S01]  /*1c70*/  ISETP.NE.U32.AND P0, PT, R4, 0x1, PT ;  /* 0x000000010400780c */ /* 0x000fe20003f05070 */
[----:B------:R0:W1:Y:S03]  /*1c80*/  MUFU.RSQ R2, R15 ;  /* 0x0000000f00027308 */ /* 0x0000660000001400 */
[----:B------:R-:W-:Y:S02]  /*1c90*/  FSEL R4, R11, 0.0083327032625675201416, !P0 ;  /* 0x3c0885e40b047808 */ /* 0x000fe40004000000 */
[----:B------:R-:W-:-:S02]  /*1ca0*/  FSEL R10, R10, -0.00019574658654164522886, !P0 ;  /* 0xb94d41530a0a7808 */ /* 0x000fc40004000000 */
[----:B------:R-:W-:Y:S02]  /*1cb0*/  FSEL R0, R0, 1, P0 ;  /* 0x3f80000000007808 */ /* 0x000fe40000000000 */
[----:B------:R-:W-:Y:S01]  /*1cc0*/  FSEL R9, -R12, -0.16666662693023681641, !P0 ;  /* 0xbe2aaaa80c097808 */ /* 0x000fe20004000100 */
[C---:B------:R-:W-:Y:S02]  /*1cd0*/  FFMA R4, R3.reuse, R10, R4 ;  /* 0x0000000a03047223 */ /* 0x040fe40000000004 */
[C---:B------:R-:W-:Y:S02]  /*1ce0*/  FFMA R7, R3.reuse, R0, RZ ;  /* 0x0000000003077223 */ /* 0x040fe400000000ff */
[----:B------:R-:W-:Y:S01]  /*1cf0*/  FFMA R4, R3, R4, R9 ;  /* 0x0000000403047223 */ /* 0x000fe20000000009 */
[----:B------:R-:W-:-:S03]  /*1d00*/  VIADD R3, R15, 0xf3000000 ;  /* 0xf30000000f037836 */ /* 0x000fc60000000000 */
[----:B------:R-:W-:Y:S02]  /*1d10*/  FFMA R7, R7, R4, R0 ;  /* 0x0000000407077223 */ /* 0x000fe40000000000 */
[----:B------:R-:W-:Y:S02]  /*1d20*/  ISETP.GT.U32.AND P0, PT, R3, 0x727fffff, PT ;  /* 0x727fffff0300780c */ /* 0x000fe40003f04070 */
[----:B------:R-:W-:-:S04]  /*1d30*/  @P1 FADD R7, RZ, -R7 ;  /* 0x80000007ff071221 */ /* 0x000fc80000000000 */
[----:B------:R-:W-:-:S07]  /*1d40*/  FFMA R9, R7, R18, 0.5 ;  /* 0x3f00000007097423 */ /* 0x000fce0000000012 */
[----:B01----:R-:W-:Y:S05]  /*1d50*/  @!P0 BRA `(.L_x_18) ;  /* 0x00000000000c8947 */ /* 0x003fea0003800000 */
[----:B------:R-:W-:-:S07]  /*1d60*/  MOV R8, 0x1d80 ;  /* 0x00001d8000087802 */ /* 0x000fce0000000f00 */
[----:B------:R-:W-:Y:S05]  /*1d70*/  CALL.REL.NOINC `($__internal_0_$__cuda_sm20_sqrt_rn_f32_slowpath) ;  /* 0x0000000400c47944 */ /* 0x000fea0003c00000 */
[----:B------:R-:W-:Y:S05]  /*1d80*/  BRA `(.L_x_19) ;  /* 0x0000000000107947 */ /* 0x000fea0003800000 */
.L_x_18:
[----:B------:R-:W-:Y:S01]  /*1d90*/  FMUL.FTZ R0, R15, R2 ;  /* 0x000000020f007220 */ /* 0x000fe20000410000 */
[----:B------:R-:W-:-:S03]  /*1da0*/  FMUL.FTZ R2, R2, 0.5 ;  /* 0x3f00000002027820 */ /* 0x000fc60000410000 */
[----:B------:R-:W-:-:S04]  /*1db0*/  FFMA R15, -R0, R0, R15 ;  /* 0x00000000000f7223 */ /* 0x000fc8000000010f */
[----:B------:R-:W-:-:S07]  /*1dc0*/  FFMA R0, R15, R2, R0 ;  /* 0x000000020f007223 */ /* 0x000fce0000000000 */
.L_x_19:
[----:B------:R-:W-:Y:S05]  /*1dd0*/  BSYNC.RECONVERGENT B0 ;  /* 0x0000000000007941 */ /* 0x000fea0003800200 */
.L_x_17:
[----:B------:R-:W0:Y:S01]  /*1de0*/  LDC R3, c[0x0][0x390] ;  /* 0x0000e400ff037b82 */ /* 0x000e220000000800 */
[----:B------:R-:W-:Y:S01]  /*1df0*/  FADD R0, R19, R0 ;  /* 0x0000000013007221 */ /* 0x000fe20000000000 */
[----:B------:R-:W-:Y:S03]  /*1e00*/  BSSY.RECONVERGENT B0, `(.L_x_20) ;  /* 0x000003d000007945 */ /* 0x000fe60003800200 */
[----:B------:R-:W-:-:S04]  /*1e10*/  FADD R0, R5, R0 ;  /* 0x0000000005007221 */ /* 0x000fc80000000000 */
[----:B------:R-:W-:-:S04]  /*1e20*/  FADD R0, R9, R0 ;  /* 0x0000000009007221 */ /* 0x000fc80000000000 */
[----:B------:R-:W-:-:S04]  /*1e30*/  FMUL R0, R0, 0.25 ;  /* 0x3e80000000007820 */ /* 0x000fc80000400000 */
[----:B0-----:R-:W-:-:S04]  /*1e40*/  FFMA R2, R3, 0.10000000149011611938, R0 ;  /* 0x3dcccccd03027823 */ /* 0x001fc80000000000 */
[----:B------:R-:W0:Y:S02]  /*1e50*/  FRND.FLOOR R3, R2 ;  /* 0x0000000200037307 */ /* 0x000e240000205000 */
[----:B0-----:R-:W-:-:S04]  /*1e60*/  FADD R0, R2, -R3 ;  /* 0x8000000302007221 */ /* 0x001fc80000000000 */
[----:B------:R-:W-:-:S04]  /*1e70*/  FMUL R0, R0, 6 ;  /* 0x40c0000000007820 */ /* 0x000fc80000400000 */
[C---:B------:R-:W-:Y:S01]  /*1e80*/  FADD R3, |R0|.reuse, -RZ ;  /* 0x800000ff00037221 */ /* 0x040fe20000000200 */
[----:B------:R-:W-:-:S13]  /*1e90*/  FSETP.GEU.AND P0, PT, |R0|, 2, PT ;  /* 0x400000000000780b */ /* 0x000fda0003f0e200 */
[----:B------:R-:W-:Y:S05]  /*1ea0*/  @!P0 BRA `(.L_x_21) ;  /* 0x0000000000c88947 */ /* 0x000fea0003800000 */
[----:B------:R-:W-:-:S13]  /*1eb0*/  FSETP.GTU.AND P0, PT, R3, 16777216, PT ;  /* 0x4b8000000300780b */ /* 0x000fda0003f0c000 */
[----:B------:R-:W-:Y:S05]  /*1ec0*/  @P0 BRA `(.L_x_22) ;  /* 0x00000000005c0947 */ /* 0x000fea0003800000 */
[----:B------:R-:W-:Y:S01]  /*1ed0*/  FMUL R2, R3, 0.5 ;  /* 0x3f00000003027820 */ /* 0x000fe20000400000 */
[----:B------:R-:W-:Y:S05]  /*1ee0*/  BSSY.RECONVERGENT B1, `(.L_x_23) ;  /* 0x0000013000017945 */ /* 0x000fea0003800200 */
[----:B------:R-:W0:Y:S02]  /*1ef0*/  FRND.TRUNC R2, R2 ;  /* 0x0000000200027307 */ /* 0x000e24000020d000 */
[----:B0-----:R-:W-:-:S05]  /*1f00*/  FFMA R5, R2, -2, R3 ;  /* 0xc000000002057823 */ /* 0x001fca0000000003 */
[----:B------:R-:W-:-:S13]  /*1f10*/  ISETP.GE.U32.AND P0, PT, R5, 0x40000000, PT ;  /* 0x400000000500780c */ /* 0x000fda0003f06070 */
[----:B------:R-:W-:Y:S05]  /*1f20*/  @!P0 BRA `(.L_x_24) ;  /* 0x0000000000388947 */ /* 0x000fea0003800000 */
[----:B------:R-:W-:-:S04]  /*1f30*/  ISETP.GE.U32.AND P0, PT, R5, -0x7fffffff, PT ;  /* 0x800000010500780c */ /* 0x000fc80003f06070 */
[----:B------:R-:W-:-:S09]  /*1f40*/  FSETP.GEU.OR P1, PT, R5, -2, !P0 ;  /* 0xc00000000500780b */ /* 0x000fd2000472e400 */
[----:B------:R-:W-:-:S04]  /*1f50*/  @P0 FADD R4, R2, -1 ;  /* 0xbf80000002040421 */ /* 0x000fc80000000000 */
[----:B------:R-:W-:-:S04]  /*1f60*/  @!P1 FADD R4, R4, -1 ;  /* 0xbf80000004049421 */ /* 0x000fc80000000000 */
[----:B------:R-:W-:Y:S01]  /*1f70*/  @P0 IMAD.MOV.U32 R2, RZ, RZ, R4 ;  /* 0x000000ffff020224 */ /* 0x000fe200078e0004 */
[----:B------:R-:W-:Y:S06]  /*1f80*/  @P0 BRA `(.L_x_24) ;  /* 0x0000000000200947 */ /* 0x000fec0003800000 */
[----:B------:R-:W-:Y:S01]  /*1f90*/  FSETP.GE.AND P0, PT, R5, 4, PT ;  /* 0x408000000500780b */ /* 0x000fe20003f06000 */
[----:B------:R-:W-:-:S12]  /*1fa0*/  FADD R2, R2, 1 ;  /* 0x3f80000002027421 */ /* 0x000fd80000000000 */
[----:B------:R-:W-:-:S04]  /*1fb0*/  @P0 IMAD.MOV.U32 R4, RZ, RZ, 0x40000000 ;  /* 0x40000000ff040424 */ /* 0x000fc800078e00ff */
[----:B------:R-:W-:-:S05]  /*1fc0*/  @P0 FFMA R4, R4, -3, R5 ;  /* 0xc040000004040823 */ /* 0x000fca0000000005 */
[----:B------:R-:W-:Y:S01]  /*1fd0*/  FSETP.GE.AND P1, PT, R4, RZ, P0 ;  /* 0x000000ff0400720b */ /* 0x000fe20000726000 */
[----:B------:R-:W-:-:S12]  /*1fe0*/  @P0 FADD R4, R2, 1 ;  /* 0x3f80000002040421 */ /* 0x000fd80000000000 */
[----:B------:R-:W-:-:S04]  /*1ff0*/  @P1 FADD R4, R4, 1 ;  /* 0x3f80000004041421 */ /* 0x000fc80000000000 */
[----:B------:R-:W-:-:S07]  /*2000*/  @P0 IMAD.MOV.U32 R2, RZ, RZ, R4 ;  /* 0x000000ffff020224 */ /* 0x000fce00078e0004 */
.L_x_24:
[----:B------:R-:W-:Y:S05]  /*2010*/  BSYNC.RECONVERGENT B1 ;  /* 0x0000000000017941 */ /* 0x000fea0003800200 */
.L_x_23:
[----:B------:R-:W-:Y:S01]  /*2020*/  FFMA R3, R2, -2, R3 ;  /* 0xc000000002037823 */ /* 0x000fe20000000003 */
[----:B------:R-:W-:Y:S06]  /*2030*/  BRA `(.L_x_21) ;  /* 0x0000000000647947 */ /* 0x000fec0003800000 */
.L_x_22:
[C---:B------:R-:W-:Y:S01]  /*2040*/  LOP3.LUT R2, R3.reuse, 0xff800000, RZ, 0xc0, !PT ;  /* 0xff80000003027812 */ /* 0x040fe200078ec0ff */
[----:B------:R-:W-:Y:S01]  /*2050*/  BSSY.RECONVERGENT B1, `(.L_x_25) ;  /* 0x0000015000017945 */ /* 0x000fe20003800200 */
[C---:B------:R-:W-:Y:S02]  /*2060*/  ISETP.GT.U32.AND P0, PT, R3.reuse, 0x7f7fffff, PT ;  /* 0x7f7fffff0300780c */ /* 0x040fe40003f04070 */
[----:B------:R-:W-:Y:S01]  /*2070*/  MOV R7, 0x7fffffff ;  /* 0x7fffffff00077802 */ /* 0x000fe20000000f00 */
[----:B------:R-:W-:Y:S01]  /*2080*/  VIADD R4, R2, 0xc0000000 ;  /* 0xc000000002047836 */ /* 0x000fe20000000000 */
[----:B------:R-:W-:Y:S02]  /*2090*/  LOP3.LUT R2, R3, 0x7fffff, RZ, 0xc0, !PT ;  /* 0x007fffff03027812 */ /* 0x000fe400078ec0ff */
[----:B------:R-:W-:Y:S02]  /*20a0*/  FSEL R7, R7, 16777216, P0 ;  /* 0x4b80000007077808 */ /* 0x000fe40000000000 */
[----:B------:R-:W-:-:S02]  /*20b0*/  ISETP.NE.AND P1, PT, R4, RZ, PT ;  /* 0x000000ff0400720c */ /* 0x000fc40003f25270 */
[----:B------:R-:W-:-:S11]  /*20c0*/  LOP3.LUT R2, R2, 0x3f800000, RZ, 0xfc, !PT ;  /* 0x3f80000002027812 */ /* 0x000fd600078efcff */
[----:B------:R-:W-:Y:S05]  /*20d0*/  @!P1 BRA `(.L_x_26) ;  /* 0x0000000000309947 */ /* 0x000fea0003800000 */
.L_x_27:
[----:B------:R-:W-:-:S05]  /*20e0*/  VIMNMX.U32 R3, PT, PT, R4, 0xb800000, PT ;  /* 0x0b80000004037848 */ /* 0x000fca0003fe0000 */
[----:B------:R-:W-:Y:S02]  /*20f0*/  IMAD.IADD R2, R3, 0x1, R2 ;  /* 0x0000000103027824 */ /* 0x000fe400078e0202 */
[----:B------:R-:W-:Y:S02]  /*2100*/  IMAD.IADD R4, R4, 0x1, -R3 ;  /* 0x0000000104047824 */ /* 0x000fe400078e0a03 */
[----:B------:R-:W-:-:S03]  /*2110*/  FADD R5, R2, -R2 ;  /* 0x8000000202057221 */ /* 0x000fc60000000000 */
[----:B------:R-:W-:Y:S01]  /*2120*/  ISETP.NE.AND P1, PT, R4, RZ, PT ;  /* 0x000000ff0400720c */ /* 0x000fe20003f25270 */
[----:B------:R-:W-:-:S04]  /*2130*/  FADD R5, R2, R5 ;  /* 0x0000000502057221 */ /* 0x000fc80000000000 */
[----:B------:R-:W-:-:S04]  /*2140*/  FADD R8, R2, -R5 ;  /* 0x8000000502087221 */ /* 0x000fc80000000000 */
[----:B------:R-:W-:-:S04]  /*2150*/  FFMA.RZ R8, R8, 1, R5 ;  /* 0x3f80000008087823 */ /* 0x000fc8000000c005 */
[----:B------:R-:W0:Y:S02]  /*2160*/  FRND.TRUNC R5, R8 ;  /* 0x0000000800057307 */ /* 0x000e24000020d000 */
[----:B0-----:R-:W-:-:S05]  /*2170*/  FADD R2, R2, -R5 ;  /* 0x8000000502027221 */ /* 0x001fca0000000000 */
[----:B------:R-:W-:-:S13]  /*2180*/  ISETP.NE.AND P0, PT, R2, RZ, PT ;  /* 0x000000ff0200720c */ /* 0x000fda0003f05270 */
[----:B------:R-:W-:Y:S05]  /*2190*/  @P0 BRA P1, `(.L_x_27) ;  /* 0xfffffffc00d00947 */ /* 0x000fea000083ffff */
.L_x_26:
[----:B------:R-:W-:Y:S05]  /*21a0*/  BSYNC.RECONVERGENT B1 ;  /* 0x0000000000017941 */ /* 0x000fea0003800200 */
.L_x_25:
[----:B------:R-:W-:-:S04]  /*21b0*/  FMUL R2, R2, 1.1920928955078125e-07 ;  /* 0x3400000002027820 */ /* 0x000fc80000400000 */
[----:B------:R-:W-:-:S07]  /*21c0*/  FMUL R3, R7, R2 ;  /* 0x0000000207037220 */ /* 0x000fce0000400000 */
.L_x_21:
[----:B------:R-:W-:Y:S05]  /*21d0*/  BSYNC.RECONVERGENT B0 ;  /* 0x0000000000007941 */ /* 0x000fea0003800200 */
.L_x_20:
[C---:B------:R-:W-:Y:S01]  /*21e0*/  FSETP.NAN.AND P0, PT, |R3|.reuse, |R3|, PT ;  /* 0x400000030300720b */ /* 0x040fe20003f08200 */
[----:B------:R-:W-:Y:S01]  /*21f0*/  BSSY.RECONVERGENT B0, `(.L_x_28) ;  /* 0x0000019000007945 */ /* 0x000fe20003800200 */
[----:B------:R-:W-:-:S04]  /*2200*/  LOP3.LUT R2, R3, 0x80000000, R0, 0xb8, !PT ;  /* 0x8000000003027812 */ /* 0x000fc800078eb800 */
[----:B------:R-:W-:Y:S01]  /*2210*/  FSEL R2, R3, R2, P0 ;  /* 0x0000000203027208 */ /* 0x000fe20000000000 */
[----:B------:R-:W-:Y:S01]  /*2220*/  IMAD.MOV.U32 R3, RZ, RZ, 0x3f800000 ;  /* 0x3f800000ff037424 */ /* 0x000fe200078e00ff */
[----:B------:R-:W-:-:S03]  /*2230*/  FSETP.GEU.AND P0, PT, R0, 1, PT ;  /* 0x3f8000000000780b */ /* 0x000fc60003f0e000 */
[----:B------:R-:W-:-:S04]  /*2240*/  FADD R2, R2, -1 ;  /* 0xbf80000002027421 */ /* 0x000fc80000000000 */
[----:B------:R-:W-:Y:S01]  /*2250*/  FADD R5, -|R2|, 1 ;  /* 0x3f80000002057421 */ /* 0x000fe20000000300 */
[----:B------:R-:W-:-:S03]  /*2260*/  IMAD.MOV.U32 R2, RZ, RZ, RZ ;  /* 0x000000ffff027224 */ /* 0x000fc600078e00ff */
[----:B------:R-:W-:Y:S02]  /*2270*/  IMAD.MOV.U32 R4, RZ, RZ, R5 ;  /* 0x000000ffff047224 */ /* 0x000fe400078e0005 */
[----:B------:R-:W-:Y:S05]  /*2280*/  @!P0 BRA `(.L_x_29) ;  /* 0x00000000003c8947 */ /* 0x000fea0003800000 */
[----:B------:R-:W-:Y:S01]  /*2290*/  FSETP.GEU.AND P0, PT, R0, 2, PT ;  /* 0x400000000000780b */ /* 0x000fe20003f0e000 */
[----:B------:R-:W-:Y:S02]  /*22a0*/  HFMA2 R4, -RZ, RZ, 1.875, 0 ;  /* 0x3f800000ff047431 */ /* 0x000fe400000001ff */
[----:B------:R-:W-:-:S10]  /*22b0*/  IMAD.MOV.U32 R3, RZ, RZ, R5 ;  /* 0x000000ffff037224 */ /* 0x000fd400078e0005 */
[----:B------:R-:W-:Y:S05]  /*22c0*/  @!P0 BRA `(.L_x_29) ;  /* 0x00000000002c8947 */ /* 0x000fea0003800000 */
[----:B------:R-:W-:Y:S01]  /*22d0*/  FSETP.GEU.AND P0, PT, R0, 3, PT ;  /* 0x404000000000780b */ /* 0x000fe20003f0e000 */
[----:B------:R-:W-:Y:S02]  /*22e0*/  IMAD.MOV.U32 R3, RZ, RZ, RZ ;  /* 0x000000ffff037224 */ /* 0x000fe400078e00ff */
[----:B------:R-:W-:Y:S02]  /*22f0*/  IMAD.MOV.U32 R4, RZ, RZ, 0x3f800000 ;  /* 0x3f800000ff047424 */ /* 0x000fe400078e00ff */
[----:B------:R-:W-:-:S08]  /*2300*/  IMAD.MOV.U32 R2, RZ, RZ, R5 ;  /* 0x000000ffff027224 */ /* 0x000fd000078e0005 */
[C---:B------:R-:W-:Y:S02]  /*2310*/  @P0 FSETP.GEU.AND P2, PT, R0.reuse, 5, PT ;  /* 0x40a000000000080b */ /* 0x040fe40003f4e000 */
[----:B------:R-:W-:Y:S02]  /*2320*/  @P0 FSETP.GEU.AND P1, PT, R0, 4, PT ;  /* 0x408000000000080b */ /* 0x000fe40003f2e000 */
[C---:B------:R-:W-:Y:S02]  /*2330*/  @P0 FSEL R0, R5.reuse, 1, !P2 ;  /* 0x3f80000005000808 */ /* 0x040fe40005000000 */
[C---:B------:R-:W-:Y:S02]  /*2340*/  @P0 FSEL R7, R5.reuse, 1, P1 ;  /* 0x3f80000005070808 */ /* 0x040fe40000800000 */
[----:B------:R-:W-:Y:S02]  /*2350*/  @P0 FSEL R4, R5, RZ, !P1 ;  /* 0x000000ff05040208 */ /* 0x000fe40004800000 */
[----:B------:R-:W-:-:S02]  /*2360*/  @P0 FSEL R3, R0, RZ, P1 ;  /* 0x000000ff00030208 */ /* 0x000fc40000800000 */
[----:B------:R-:W-:-:S07]  /*2370*/  @P0 FSEL R2, R7, 1, P2 ;  /* 0x3f80000007020808 */ /* 0x000fce0001000000 */
.L_x_29:
[----:B------:R-:W-:Y:S05]  /*2380*/  BSYNC.RECONVERGENT B0 ;  /* 0x0000000000007941 */ /* 0x000fea0003800200 */
.L_x_28:
[----:B------:R-:W0:Y:S01]  /*2390*/  LDCU.64 UR4, c[0x0][0x380] ;  /* 0x00007000ff0477ac */ /* 0x000e220008000a00 */
[----:B------:R-:W-:Y:S01]  /*23a0*/  FMUL R0, R2, 255 ;  /* 0x437f000002007820 */ /* 0x000fe20000400000 */
[----:B------:R-:W-:Y:S01]  /*23b0*/  FMUL R4, R4, 255 ;  /* 0x437f000004047820 */ /* 0x000fe20000400000 */
[----:B------:R-:W-:Y:S01]  /*23c0*/  FMUL R8, R3, 255 ;  /* 0x437f000003087820 */ /* 0x000fe20000400000 */
[----:B------:R-:W-:Y:S01]  /*23d0*/  IMAD.SHL.U32 R6, R6, 0x4, RZ ;  /* 0x0000000406067824 */ /* 0x000fe200078e00ff */
[----:B------:R-:W1:Y:S08]  /*23e0*/  F2I.U32.TRUNC.NTZ R5, R0 ;  /* 0x0000000000057305 */ /* 0x000e70000020f000 */
[----:B------:R-:W2:Y:S01]  /*23f0*/  F2I.U32.TRUNC.NTZ R7, R4 ;  /* 0x0000000400077305 */ /* 0x000ea2000020f000 */
[----:B0-----:R-:W-:-:S07]  /*2400*/  IADD3 R2, P0, PT, R6, UR4, RZ ;  /* 0x0000000406027c10 */ /* 0x001fce000ff1e0ff */
[----:B------:R-:W0:Y:S01]  /*2410*/  F2I.U32.TRUNC.NTZ R9, R8 ;  /* 0x0000000800097305 */ /* 0x000e22000020f000 */
[----:B------:R-:W-:Y:S01]  /*2420*/  LEA.HI.X.SX32 R3, R6, UR5, 0x1, P0 ;  /* 0x0000000506037c11 */ /* 0x000fe200080f0eff */
[----:B------:R-:W-:-:S04]  /*2430*/  IMAD.MOV.U32 R6, RZ, RZ, 0xff ;  /* 0x000000ffff067424 */ /* 0x000fc800078e00ff */
[----:B-1----:R-:W-:Y:S04]  /*2440*/  STG.E.U8 desc[UR6][R2.64], R5 ;  /* 0x0000000502007986 */ /* 0x002fe8000c101106 */
[----:B--2---:R-:W-:Y:S04]  /*2450*/  STG.E.U8 desc[UR6][R2.64+0x1], R7 ;  /* 0x0000010702007986 */ /* 0x004fe8000c101106 */
[----:B------:R-:W-:Y:S04]  /*2460*/  STG.E.U8 desc[UR6][R2.64+0x3], R6 ;  /* 0x0000030602007986 */ /* 0x000fe8000c101106 */
[----:B0-----:R-:W-:Y:S01]  /*2470*/  STG.E.U8 desc[UR6][R2.64+0x2], R9 ;  /* 0x0000020902007986 */ /* 0x001fe2000c101106 */
[----:B------:R-:W-:Y:S05]  /*2480*/  EXIT ;  /* 0x000000000000794d */ /* 0x000fea0003800000 */
        .weak           $__internal_0_$__cuda_sm20_sqrt_rn_f32_slowpath
        .type           $__internal_0_$__cuda_sm20_sqrt_rn_f32_slowpath,@function
        .size           $__internal_0_$__cuda_sm20_sqrt_rn_f32_slowpath,($__internal_1_$__cuda_sm3x_div_rn_noftz_f32_slowpath - $__internal_0_$__cuda_sm20_sqrt_rn_f32_slowpath)
$__internal_0_$__cuda_sm20_sqrt_rn_f32_slowpath:
[----:B------:R-:W-:-:S13]  /*2490*/  LOP3.LUT P0, RZ, R15, 0x7fffffff, RZ, 0xc0, !PT ;  /* 0x7fffffff0fff7812 */ /* 0x000fda000780c0ff */
[----:B------:R-:W-:Y:S01]  /*24a0*/  @!P0 IMAD.MOV.U32 R0, RZ, RZ, R15 ;  /* 0x000000ffff008224 */ /* 0x000fe200078e000f */
[----:B------:R-:W-:Y:S06]  /*24b0*/  @!P0 BRA `(.L_x_30) ;  /* 0x0000000000408947 */ /* 0x000fec0003800000 */
[----:B------:R-:W-:-:S13]  /*24c0*/  FSETP.GEU.FTZ.AND P0, PT, R15, RZ, PT ;  /* 0x000000ff0f00720b */ /* 0x000fda0003f1e000 */
[----:B------:R-:W-:Y:S01]  /*24d0*/  @!P0 MOV R0, 0x7fffffff ;  /* 0x7fffffff00008802 */ /* 0x000fe20000000f00 */
[----:B------:R-:W-:Y:S06]  /*24e0*/  @!P0 BRA `(.L_x_30) ;  /* 0x0000000000348947 */ /* 0x000fec0003800000 */
[----:B------:R-:W-:-:S13]  /*24f0*/  FSETP.GTU.FTZ.AND P0, PT, |R15|, +INF , PT ;  /* 0x7f8000000f00780b */ /* 0x000fda0003f1c200 */
[----:B------:R-:W-:Y:S01]  /*2500*/  @P0 FADD.FTZ R0, R15, 1 ;  /* 0x3f8000000f000421 */ /* 0x000fe20000010000 */
[----:B------:R-:W-:Y:S06]  /*2510*/  @P0 BRA `(.L_x_30) ;  /* 0x0000000000280947 */ /* 0x000fec0003800000 */
[----:B------:R-:W-:-:S13]  /*2520*/  FSETP.NEU.FTZ.AND P0, PT, |R15|, +INF , PT ;  /* 0x7f8000000f00780b */ /* 0x000fda0003f1d200 */
[----:B------:R-:W-:-:S04]  /*2530*/  @P0 FFMA R2, R15, 1.84467440737095516160e+19, RZ ;  /* 0x5f8000000f020823 */ /* 0x000fc800000000ff */
[----:B------:R-:W0:Y:S02]  /*2540*/  @P0 MUFU.RSQ R3, R2 ;  /* 0x0000000200030308 */ /* 0x000e240000001400 */
[----:B0-----:R-:W-:Y:S01]  /*2550*/  @P0 FMUL.FTZ R7, R2, R3 ;  /* 0x0000000302070220 */ /* 0x001fe20000410000 */
[----:B------:R-:W-:-:S03]  /*2560*/  @P0 FMUL.FTZ R3, R3, 0.5 ;  /* 0x3f00000003030820 */ /* 0x000fc60000410000 */
[----:B------:R-:W-:-:S04]  /*2570*/  @P0 FADD.FTZ R0, -R7, -RZ ;  /* 0x800000ff07000221 */ /* 0x000fc80000010100 */
[----:B------:R-:W-:Y:S01]  /*2580*/  @P0 FFMA R4, R7, R0, R2 ;  /* 0x0000000007040223 */ /* 0x000fe20000000002 */
[----:B------:R-:W-:-:S03]  /*2590*/  @!P0 IMAD.MOV.U32 R0, RZ, RZ, R15 ;  /* 0x000000ffff008224 */ /* 0x000fc600078e000f */
[----:B------:R-:W-:-:S04]  /*25a0*/  @P0 FFMA R3, R4, R3, R7 ;  /* 0x0000000304030223 */ /* 0x000fc80000000007 */
[----:B------:R-:W-:-:S07]  /*25b0*/  @P0 FMUL.FTZ R0, R3, 2.3283064365386962891e-10 ;  /* 0x2f80000003000820 */ /* 0x000fce0000410000 */
.L_x_30:
[----:B------:R-:W-:Y:S02]  /*25c0*/  IMAD.MOV.U32 R2, RZ, RZ, R8 ;  /* 0x000000ffff027224 */ /* 0x000fe400078e0008 */
[----:B------:R-:W-:-:S04]  /*25d0*/  IMAD.MOV.U32 R3, RZ, RZ, 0x0 ;  /* 0x00000000ff037424 */ /* 0x000fc800078e00ff */
[----:B------:R-:W-:Y:S05]  /*25e0*/  RET.REL.NODEC R2 `(_Z12renderKernelPhiif) ;  /* 0xffffffd802847950 */ /* 0x000fea0003c3ffff */
        .weak           $__internal_1_$__cuda_sm3x_div_rn_noftz_f32_slowpath
        .type           $__internal_1_$__cuda_sm3x_div_rn_noftz_f32_slowpath,@function
        .size           $__internal_1_$__cuda_sm3x_div_rn_noftz_f32_slowpath,(.L_x_44 - $__internal_1_$__cuda_sm3x_div_rn_noftz_f32_slowpath)
$__internal_1_$__cuda_sm3x_div_rn_noftz_f32_slowpath:
[----:B------:R-:W-:Y:S01]  /*25f0*/  SHF.R.U32.HI R7, RZ, 0x17, R3 ;  /* 0x00000017ff077819 */ /* 0x000fe20000011603 */
[----:B------:R-:W-:Y:S01]  /*2600*/  BSSY.RECONVERGENT B1, `(.L_x_31) ;  /* 0x0000062000017945 */ /* 0x000fe20003800200 */
[----:B------:R-:W-:Y:S02]  /*2610*/  SHF.R.U32.HI R5, RZ, 0x17, R0 ;  /* 0x00000017ff057819 */ /* 0x000fe40000011600 */
[----:B------:R-:W-:Y:S02]  /*2620*/  LOP3.LUT R14, R7, 0xff, RZ, 0xc0, !PT ;  /* 0x000000ff070e7812 */ /* 0x000fe400078ec0ff */
[----:B------:R-:W-:-:S03]  /*2630*/  LOP3.LUT R11, R5, 0xff, RZ, 0xc0, !PT ;  /* 0x000000ff050b7812 */ /* 0x000fc600078ec0ff */
[----:B------:R-:W-:Y:S02]  /*2640*/  VIADD R9, R14, 0xffffffff ;  /* 0xffffffff0e097836 */ /* 0x000fe40000000000 */
[----:B------:R-:W-:-:S03]  /*2650*/  VIADD R7, R11, 0xffffffff ;  /* 0xffffffff0b077836 */ /* 0x000fc60000000000 */
[----:B------:R-:W-:-:S04]  /*2660*/  ISETP.GT.U32.AND P0, PT, R9, 0xfd, PT ;  /* 0x000000fd0900780c */ /* 0x000fc80003f04070 */
[----:B------:R-:W-:-:S13]  /*2670*/  ISETP.GT.U32.OR P0, PT, R7, 0xfd, P0 ;  /* 0x000000fd0700780c */ /* 0x000fda0000704470 */
[----:B------:R-:W-:Y:S01]  /*2680*/  @!P0 IMAD.MOV.U32 R5, RZ, RZ, RZ ;  /* 0x000000ffff058224 */ /* 0x000fe200078e00ff */
[----:B------:R-:W-:Y:S06]  /*2690*/  @!P0 BRA `(.L_x_32) ;  /* 0x00000000005c8947 */ /* 0x000fec0003800000 */
[----:B------:R-:W-:Y:S02]  /*26a0*/  FSETP.GTU.FTZ.AND P0, PT, |R0|, +INF , PT ;  /* 0x7f8000000000780b */ /* 0x000fe40003f1c200 */
[----:B------:R-:W-:-:S04]  /*26b0*/  FSETP.GTU.FTZ.AND P1, PT, |R3|, +INF , PT ;  /* 0x7f8000000300780b */ /* 0x000fc80003f3c200 */
[----:B------:R-:W-:-:S13]  /*26c0*/  PLOP3.LUT P0, PT, P0, P1, PT, 0xf8, 0x8f ;  /* 0x00000000008f781c */ /* 0x000fda0000703f70 */
[----:B------:R-:W-:Y:S05]  /*26d0*/  @P0 BRA `(.L_x_33) ;  /* 0x00000004004c0947 */ /* 0x000fea0003800000 */
[----:B------:R-:W-:-:S13]  /*26e0*/  LOP3.LUT P0, RZ, R3, 0x7fffffff, R0, 0xc8, !PT ;  /* 0x7fffffff03ff7812 */ /* 0x000fda000780c800 */
[----:B------:R-:W-:Y:S05]  /*26f0*/  @!P0 BRA `(.L_x_34) ;  /* 0x00000004003c8947 */ /* 0x000fea0003800000 */
[C---:B------:R-:W-:Y:S02]  /*2700*/  FSETP.NEU.FTZ.AND P2, PT, |R0|.reuse, +INF , PT ;  /* 0x7f8000000000780b */ /* 0x040fe40003f5d200 */
[----:B------:R-:W-:Y:S02]  /*2710*/  FSETP.NEU.FTZ.AND P1, PT, |R3|, +INF , PT ;  /* 0x7f8000000300780b */ /* 0x000fe40003f3d200 */
[----:B------:R-:W-:-:S11]  /*2720*/  FSETP.NEU.FTZ.AND P0, PT, |R0|, +INF , PT ;  /* 0x7f8000000000780b */ /* 0x000fd60003f1d200 */
[----:B------:R-:W-:Y:S05]  /*2730*/  @!P1 BRA !P2, `(.L_x_34) ;  /* 0x00000004002c9947 */ /* 0x000fea0005000000 */
[----:B------:R-:W-:-:S04]  /*2740*/  LOP3.LUT P2, RZ, R0, 0x7fffffff, RZ, 0xc0, !PT ;  /* 0x7fffffff00ff7812 */ /* 0x000fc8000784c0ff */
[----:B------:R-:W-:-:S13]  /*2750*/  PLOP3.LUT P1, PT, P1, P2, PT, 0x2f, 0xf2 ;  /* 0x0000000000f2781c */ /* 0x000fda0000f24577 */
[----:B------:R-:W-:Y:S05]  /*2760*/  @P1 BRA `(.L_x_35) ;  /* 0x0000000400181947 */ /* 0x000fea0003800000 */
[----:B------:R-:W-:-:S04]  /*2770*/  LOP3.LUT P1, RZ, R3, 0x7fffffff, RZ, 0xc0, !PT ;  /* 0x7fffffff03ff7812 */ /* 0x000fc8000782c0ff */
[----:B------:R-:W-:-:S13]  /*2780*/  PLOP3.LUT P0, PT, P0, P1, PT, 0x2f, 0xf2 ;  /* 0x0000000000f2781c */ /* 0x000fda0000702577 */
[----:B------:R-:W-:Y:S05]  /*2790*/  @P0 BRA `(.L_x_36) ;  /* 0x0000000400000947 */ /* 0x000fea0003800000 */
[----:B------:R-:W-:Y:S02]  /*27a0*/  ISETP.GE.AND P0, PT, R7, RZ, PT ;  /* 0x000000ff0700720c */ /* 0x000fe40003f06270 */
[----:B------:R-:W-:-:S11]  /*27b0*/  ISETP.GE.AND P1, PT, R9, RZ, PT ;  /* 0x000000ff0900720c */ /* 0x000fd60003f26270 */
[----:B------:R-:W-:Y:S01]  /*27c0*/  @P0 MOV R5, RZ ;  /* 0x000000ff00050202 */ /* 0x000fe20000000f00 */
[----:B------:R-:W-:Y:S02]  /*27d0*/  @!P0 IMAD.MOV.U32 R5, RZ, RZ, -0x40 ;  /* 0xffffffc0ff058424 */ /* 0x000fe400078e00ff */
[----:B------:R-:W-:Y:S01]  /*27e0*/  @!P0 FFMA R0, R0, 1.84467440737095516160e+19, RZ ;  /* 0x5f80000000008823 */ /* 0x000fe200000000ff */
[----:B------:R-:W-:Y:S01]  /*27f0*/  @!P1 FFMA R3, R3, 1.84467440737095516160e+19, RZ ;  /* 0x5f80000003039823 */ /* 0x000fe200000000ff */
[----:B------:R-:W-:-:S07]  /*2800*/  @!P1 VIADD R5, R5, 0x40 ;  /* 0x0000004005059836 */ /* 0x000fce0000000000 */
.L_x_32:
[----:B------:R-:W-:Y:S01]  /*2810*/  LEA R10, R14, 0xc0800000, 0x17 ;  /* 0xc08000000e0a7811 */ /* 0x000fe200078eb8ff */
[----:B------:R-:W-:Y:S04]  /*2820*/  BSSY.RECONVERGENT B2, `(.L_x_37) ;  /* 0x0000036000027945 */ /* 0x000fe80003800200 */
[----:B------:R-:W-:Y:S02]  /*2830*/  IMAD.IADD R10, R3, 0x1, -R10 ;  /* 0x00000001030a7824 */ /* 0x000fe400078e0a0a */
[----:B------:R-:W-:Y:S02]  /*2840*/  VIADD R3, R11, 0xffffff81 ;  /* 0xffffff810b037836 */ /* 0x000fe40000000000 */
[----:B------:R0:W1:Y:S01]  /*2850*/  MUFU.RCP R7, R10 ;  /* 0x0000000a00077308 */ /* 0x0000620000001000 */
[----:B------:R-:W-:Y:S01]  /*2860*/  FADD.FTZ R9, -R10, -RZ ;  /* 0x800000ff0a097221 */ /* 0x000fe20000010100 */
[C---:B------:R-:W-:Y:S01]  /*2870*/  IMAD R0, R3.reuse, -0x800000, R0 ;  /* 0xff80000003007824 */ /* 0x040fe200078e0200 */
[----:B0-----:R-:W-:-:S05]  /*2880*/  IADD3 R10, PT, PT, R3, 0x7f, -R14 ;  /* 0x0000007f030a7810 */ /* 0x001fca0007ffe80e */
[----:B------:R-:W-:Y:S02]  /*2890*/  IMAD.IADD R10, R10, 0x1, R5 ;  /* 0x000000010a0a7824 */ /* 0x000fe400078e0205 */
[----:B-1----:R-:W-:-:S04]  /*28a0*/  FFMA R12, R7, R9, 1 ;  /* 0x3f800000070c7423 */ /* 0x002fc80000000009 */
[----:B------:R-:W-:-:S04]  /*28b0*/  FFMA R16, R7, R12, R7 ;  /* 0x0000000c07107223 */ /* 0x000fc80000000007 */
[----:B------:R-:W-:-:S04]  /*28c0*/  FFMA R7, R0, R16, RZ ;  /* 0x0000001000077223 */ /* 0x000fc800000000ff */
[----:B------:R-:W-:-:S04]  /*28d0*/  FFMA R12, R9, R7, R0 ;  /* 0x00000007090c7223 */ /* 0x000fc80000000000 */
[----:B------:R-:W-:-:S04]  /*28e0*/  FFMA R7, R16, R12, R7 ;  /* 0x0000000c10077223 */ /* 0x000fc80000000007 */
[----:B------:R-:W-:-:S04]  /*28f0*/  FFMA R12, R9, R7, R0 ;  /* 0x00000007090c7223 */ /* 0x000fc80000000000 */
[----:B------:R-:W-:-:S05]  /*2900*/  FFMA R0, R16, R12, R7 ;  /* 0x0000000c10007223 */ /* 0x000fca0000000007 */
[----:B------:R-:W-:-:S04]  /*2910*/  SHF.R.U32.HI R3, RZ, 0x17, R0 ;  /* 0x00000017ff037819 */ /* 0x000fc80000011600 */
[----:B------:R-:W-:-:S05]  /*2920*/  LOP3.LUT R3, R3, 0xff, RZ, 0xc0, !PT ;  /* 0x000000ff03037812 */ /* 0x000fca00078ec0ff */
[----:B------:R-:W-:-:S05]  /*2930*/  IMAD.IADD R9, R3, 0x1, R10 ;  /* 0x0000000103097824 */ /* 0x000fca00078e020a */
[----:B------:R-:W-:-:S04]  /*2940*/  IADD3 R3, PT, PT, R9, -0x1, RZ ;  /* 0xffffffff09037810 */ /* 0x000fc80007ffe0ff */
[----:B------:R-:W-:-:S13]  /*2950*/  ISETP.GE.U32.AND P0, PT, R3, 0xfe, PT ;  /* 0x000000fe0300780c */ /* 0x000fda0003f06070 */
[----:B------:R-:W-:Y:S05]  /*2960*/  @!P0 BRA `(.L_x_38) ;  /* 0x0000000000808947 */ /* 0x000fea0003800000 */
[----:B------:R-:W-:-:S13]  /*2970*/  ISETP.GT.AND P0, PT, R9, 0xfe, PT ;  /* 0x000000fe0900780c */ /* 0x000fda0003f04270 */
[----:B------:R-:W-:Y:S05]  /*2980*/  @P0 BRA `(.L_x_39) ;  /* 0x00000000006c0947 */ /* 0x000fea0003800000 */
[----:B------:R-:W-:-:S13]  /*2990*/  ISETP.GE.AND P0, PT, R9, 0x1, PT ;  /* 0x000000010900780c */ /* 0x000fda0003f06270 */
[----:B------:R-:W-:Y:S05]  /*29a0*/  @P0 BRA `(.L_x_40) ;  /* 0x0000000000740947 */ /* 0x000fea0003800000 */
[----:B------:R-:W-:Y:S02]  /*29b0*/  ISETP.GE.AND P0, PT, R9, -0x18, PT ;  /* 0xffffffe80900780c */ /* 0x000fe40003f06270 */
[----:B------:R-:W-:-:S11]  /*29c0*/  LOP3.LUT R0, R0, 0x80000000, RZ, 0xc0, !PT ;  /* 0x8000000000007812 */ /* 0x000fd600078ec0ff */
[----:B------:R-:W-:Y:S05]  /*29d0*/  @!P0 BRA `(.L_x_40) ;  /* 0x0000000000688947 */ /* 0x000fea0003800000 */
[CCC-:B------:R-:W-:Y:S01]  /*29e0*/  FFMA.RZ R3, R16.reuse, R12.reuse, R7.reuse ;  /* 0x0000000c10037223 */ /* 0x1c0fe2000000c007 */
[CCC-:B------:R-:W-:Y:S01]  /*29f0*/  FFMA.RM R10, R16.reuse, R12.reuse, R7.reuse ;  /* 0x0000000c100a7223 */ /* 0x1c0fe20000004007 */
[C---:B------:R-:W-:Y:S02]  /*2a00*/  ISETP.NE.AND P2, PT, R9.reuse, RZ, PT ;  /* 0x000000ff0900720c */ /* 0x040fe40003f45270 */
[----:B------:R-:W-:Y:S02]  /*2a10*/  ISETP.NE.AND P1, PT, R9, RZ, PT ;  /* 0x000000ff0900720c */ /* 0x000fe40003f25270 */
[----:B------:R-:W-:Y:S01]  /*2a20*/  LOP3.LUT R5, R3, 0x7fffff, RZ, 0xc0, !PT ;  /* 0x007fffff03057812 */ /* 0x000fe200078ec0ff */
[----:B------:R-:W-:Y:S01]  /*2a30*/  FFMA.RP R3, R16, R12, R7 ;  /* 0x0000000c10037223 */ /* 0x000fe20000008007 */
[----:B------:R-:W-:Y:S02]  /*2a40*/  VIADD R12, R9, 0x20 ;  /* 0x00000020090c7836 */ /* 0x000fe40000000000 */
[----:B------:R-:W-:Y:S01]  /*2a50*/  LOP3.LUT R5, R5, 0x800000, RZ, 0xfc, !PT ;  /* 0x0080000005057812 */ /* 0x000fe200078efcff */
[----:B------:R-:W-:Y:S01]  /*2a60*/  IMAD.MOV R7, RZ, RZ, -R9 ;  /* 0x000000ffff077224 */ /* 0x000fe200078e0a09 */
[----:B------:R-:W-:-:S02]  /*2a70*/  FSETP.NEU.FTZ.AND P0, PT, R3, R10, PT ;  /* 0x0000000a0300720b */ /* 0x000fc40003f1d000 */
[----:B------:R-:W-:Y:S02]  /*2a80*/  SHF.L.U32 R12, R5, R12, RZ ;  /* 0x0000000c050c7219 */ /* 0x000fe400000006ff */
[----:B------:R-:W-:Y:S02]  /*2a90*/  SEL R10, R7, RZ, P2 ;  /* 0x000000ff070a7207 */ /* 0x000fe40001000000 */
[----:B------:R-:W-:Y:S02]  /*2aa0*/  ISETP.NE.AND P1, PT, R12, RZ, P1 ;  /* 0x000000ff0c00720c */ /* 0x000fe40000f25270 */
[----:B------:R-:W-:Y:S02]  /*2ab0*/  SHF.R.U32.HI R10, RZ, R10, R5 ;  /* 0x0000000aff0a7219 */ /* 0x000fe40000011605 */
[----:B------:R-:W-:Y:S02]  /*2ac0*/  PLOP3.LUT P0, PT, P0, P1, PT, 0xf8, 0x8f ;  /* 0x00000000008f781c */ /* 0x000fe40000703f70 */
[----:B------:R-:W-:-:S02]  /*2ad0*/  SHF.R.U32.HI R12, RZ, 0x1, R10 ;  /* 0x00000001ff0c7819 */ /* 0x000fc4000001160a */
[----:B------:R-:W-:-:S04]  /*2ae0*/  SEL R3, RZ, 0x1, !P0 ;  /* 0x00000001ff037807 */ /* 0x000fc80004000000 */
[----:B------:R-:W-:-:S04]  /*2af0*/  LOP3.LUT R3, R3, 0x1, R12, 0xf8, !PT ;  /* 0x0000000103037812 */ /* 0x000fc800078ef80c */
[----:B------:R-:W-:-:S05]  /*2b00*/  LOP3.LUT R3, R3, R10, RZ, 0xc0, !PT ;  /* 0x0000000a03037212 */ /* 0x000fca00078ec0ff */
[----:B------:R-:W-:-:S05]  /*2b10*/  IMAD.IADD R3, R12, 0x1, R3 ;  /* 0x000000010c037824 */ /* 0x000fca00078e0203 */
[----:B------:R-:W-:Y:S01]  /*2b20*/  LOP3.LUT R0, R3, R0, RZ, 0xfc, !PT ;  /* 0x0000000003007212 */ /* 0x000fe200078efcff */
[----:B------:R-:W-:Y:S06]  /*2b30*/  BRA `(.L_x_40) ;  /* 0x0000000000107947 */ /* 0x000fec0003800000 */
.L_x_39:
[----:B------:R-:W-:-:S04]  /*2b40*/  LOP3.LUT R0, R0, 0x80000000, RZ, 0xc0, !PT ;  /* 0x8000000000007812 */ /* 0x000fc800078ec0ff */
[----:B------:R-:W-:Y:S01]  /*2b50*/  LOP3.LUT R0, R0, 0x7f800000, RZ, 0xfc, !PT ;  /* 0x7f80000000007812 */ /* 0x000fe200078efcff */
[----:B------:R-:W-:Y:S06]  /*2b60*/  BRA `(.L_x_40) ;  /* 0x0000000000047947 */ /* 0x000fec0003800000 */
.L_x_38:
[----:B------:R-:W-:-:S07]  /*2b70*/  IMAD R0, R10, 0x800000, R0 ;  /* 0x008000000a007824 */ /* 0x000fce00078e0200 */
.L_x_40:
[----:B------:R-:W-:Y:S05]  /*2b80*/  BSYNC.RECONVERGENT B2 ;  /* 0x0000000000027941 */ /* 0x000fea0003800200 */
.L_x_37:
[----:B------:R-:W-:Y:S05]  /*2b90*/  BRA `(.L_x_41) ;  /* 0x0000000000207947 */ /* 0x000fea0003800000 */
.L_x_36:
[----:B------:R-:W-:-:S04]  /*2ba0*/  LOP3.LUT R0, R3, 0x80000000, R0, 0x48, !PT ;  /* 0x8000000003007812 */ /* 0x000fc800078e4800 */
[----:B------:R-:W-:Y:S01]  /*2bb0*/  LOP3.LUT R0, R0, 0x7f800000, RZ, 0xfc, !PT ;  /* 0x7f80000000007812 */ /* 0x000fe200078efcff */
[----:B------:R-:W-:Y:S06]  /*2bc0*/  BRA `(.L_x_41) ;  /* 0x0000000000147947 */ /* 0x000fec0003800000 */
.L_x_35:
[----:B------:R-:W-:Y:S01]  /*2bd0*/  LOP3.LUT R0, R3, 0x80000000, R0, 0x48, !PT ;  /* 0x8000000003007812 */ /* 0x000fe200078e4800 */
[----:B------:R-:W-:Y:S06]  /*2be0*/  BRA `(.L_x_41) ;  /* 0x00000000000c7947 */ /* 0x000fec0003800000 */
.L_x_34:
[----:B------:R-:W0:Y:S01]  /*2bf0*/  MUFU.RSQ R0, -QNAN ;  /* 0xffc0000000007908 */ /* 0x000e220000001400 */
[----:B------:R-:W-:Y:S05]  /*2c00*/  BRA `(.L_x_41) ;  /* 0x0000000000047947 */ /* 0x000fea0003800000 */
.L_x_33:
[----:B------:R-:W-:-:S07]  /*2c10*/  FADD.FTZ R0, R0, R3 ;  /* 0x0000000300007221 */ /* 0x000fce0000010000 */
.L_x_41:
[----:B------:R-:W-:Y:S05]  /*2c20*/  BSYNC.RECONVERGENT B1 ;  /* 0x0000000000017941 */ /* 0x000fea0003800200 */
.L_x_31:
[----:B------:R-:W-:-:S04]  /*2c30*/  IMAD.MOV.U32 R9, RZ, RZ, 0x0 ;  /* 0x00000000ff097424 */ /* 0x000fc800078e00ff */
[----:B0-----:R-:W-:Y:S05]  /*2c40*/  RET.REL.NODEC R8 `(_Z12renderKernelPhiif) ;  /* 0xffffffd008ec7950 */ /* 0x001fea0003c3ffff */
.L_x_42:
[----:B------:R-:W-:-:S00]  /*2c50*/  BRA `(.L_x_42) ;  /* 0xfffffffc00fc7947 */ /* 0x000fc0000383ffff */
[----:B------:R-:W-:-:S00]  /*2c60*/  NOP ;  /* 0x0000000000007918 */ /* 0x000fc00000000000 */
        /* <DEDUP_REMOVED lines=9> */
.L_x_44:


//--------------------- .nv.global.init           --------------------------
	.section	.nv.global.init,"aw",@progbits
	.align	4
.nv.global.init:
	.type		__cudart_i2opi_f,@object
	.size		__cudart_i2opi_f,(.L_0 - __cudart_i2opi_f)
__cudart_i2opi_f:
        /*0000*/ 	.byte	0x41, 0x90, 0x43, 0x3c, 0x99, 0x95, 0x62, 0xdb, 0xc0, 0xdd, 0x34, 0xf5, 0xd1, 0x57, 0x27, 0xfc
        /*0010*/ 	.byte	0x29, 0x15, 0x44, 0x4e, 0x6e, 0x83, 0xf9, 0xa2
.L_0:


//--------------------- .nv.shared.reserved.0     --------------------------
	.section	.nv.shared.reserved.0,"aw",@nobits
	.weak		__nv_reservedSMEM_offset_0_alias
	.size		__nv_reservedSMEM_offset_0_alias, 0, 64
	.other		__nv_reservedSMEM_offset_0_alias,@"STO_CUDA_RESERVED_SHARED STV_DEFAULT"
__nv_reservedSMEM_offset_0_alias:
	.zero		0
	.zero		64


//--------------------- .nv.constant0._Z12renderKernelPhiif --------------------------
	.section	.nv.constant0._Z12renderKernelPhiif,"a",@progbits
	.sectionflags	@""
	.align	4
.nv.constant0._Z12renderKernelPhiif:
	.zero		916


//--------------------- SYMBOLS --------------------------

	.type		.nv.reservedSmem.offset0,@object
	.size		.nv.reservedSmem.offset0,0x4
